	.headerflags	@"EF_CUDA_TEXMODE_UNIFIED EF_CUDA_64BIT_ADDRESS EF_CUDA_ACCELERATORS EF_CUDA_SM90 EF_CUDA_VIRTUAL_SM(EF_CUDA_SM90)"
	.elftype	@"ET_EXEC"


//--------------------- .nv.info                  --------------------------
	.section	.nv.info,"",@"SHT_CUDA_INFO"
	.align	4


	//----- nvinfo : EIATTR_REGCOUNT
	.align		4
        /*0000*/ 	.byte	0x04, 0x2f
        /*0002*/ 	.short	(.L_3 - .L_2)
	.align		4
.L_2:
        /*0004*/ 	.word	index@(triton_poi_fused__native_batch_norm_legit_no_training_add_mul_softplus_tanh_7)
        /*0008*/ 	.word	0x00000028


	//----- nvinfo : EIATTR_MIN_STACK_SIZE
	.align		4
.L_3:
        /*000c*/ 	.byte	0x04, 0x12
        /*000e*/ 	.short	(.L_5 - .L_4)
	.align		4
.L_4:
        /*0010*/ 	.word	index@(triton_poi_fused__native_batch_norm_legit_no_training_add_mul_softplus_tanh_7)
        /*0014*/ 	.word	0x00000000


	//----- nvinfo : EIATTR_FRAME_SIZE
	.align		4
.L_5:
        /*0018*/ 	.byte	0x04, 0x11
        /*001a*/ 	.short	(.L_7 - .L_6)
	.align		4
.L_6:
        /*001c*/ 	.word	index@(triton_poi_fused__native_batch_norm_legit_no_training_add_mul_softplus_tanh_7)
        /*0020*/ 	.word	0x00000000


	//----- nvinfo : EIATTR_MIN_STACK_SIZE
	.align		4
.L_7:
        /*0024*/ 	.byte	0x04, 0x12
        /*0026*/ 	.short	(.L_9 - .L_8)
	.align		4
.L_8:
        /*0028*/ 	.word	index@(triton_poi_fused__native_batch_norm_legit_no_training_add_mul_softplus_tanh_7)
        /*002c*/ 	.word	0x00000000
.L_9:


//--------------------- .nv.info.triton_poi_fused__native_batch_norm_legit_no_training_add_mul_softplus_tanh_7 --------------------------
	.section	.nv.info.triton_poi_fused__native_batch_norm_legit_no_training_add_mul_softplus_tanh_7,"",@"SHT_CUDA_INFO"
	.sectionflags	@""
	.align	4


	//----- nvinfo : EIATTR_CUDA_API_VERSION
	.align		4
        /*0000*/ 	.byte	0x04, 0x37
        /*0002*/ 	.short	(.L_11 - .L_10)
.L_10:
        /*0004*/ 	.word	0x0000007c


	//----- nvinfo : EIATTR_KPARAM_INFO
	.align		4
.L_11:
        /*0008*/ 	.byte	0x04, 0x17
        /*000a*/ 	.short	(.L_13 - .L_12)
.L_12:
        /*000c*/ 	.word	0x00000000
        /*0010*/ 	.short	0x0007
        /*0012*/ 	.short	0x0038
        /*0014*/ 	.byte	0x00, 0xf0, 0x11, 0x00


	//----- nvinfo : EIATTR_KPARAM_INFO
	.align		4
.L_13:
        /*0018*/ 	.byte	0x04, 0x17
        /*001a*/ 	.short	(.L_15 - .L_14)
.L_14:
        /*001c*/ 	.word	0x00000000
        /*0020*/ 	.short	0x0006
        /*0022*/ 	.short	0x0030
        /*0024*/ 	.byte	0x00, 0xf4, 0x21, 0x00


	//----- nvinfo : EIATTR_KPARAM_INFO
	.align		4
.L_15:
        /*0028*/ 	.byte	0x04, 0x17
        /*002a*/ 	.short	(.L_17 - .L_16)
.L_16:
        /*002c*/ 	.word	0x00000000
        /*0030*/ 	.short	0x0005
        /*0032*/ 	.short	0x0028
        /*0034*/ 	.byte	0x00, 0xf4, 0x21, 0x00


	//----- nvinfo : EIATTR_KPARAM_INFO
	.align		4
.L_17:
        /*0038*/ 	.byte	0x04, 0x17
        /*003a*/ 	.short	(.L_19 - .L_18)
.L_18:
        /*003c*/ 	.word	0x00000000
        /*0040*/ 	.short	0x0004
        /*0042*/ 	.short	0x0020
        /*0044*/ 	.byte	0x00, 0xf4, 0x21, 0x00


	//----- nvinfo : EIATTR_KPARAM_INFO
	.align		4
.L_19:
        /*0048*/ 	.byte	0x04, 0x17
        /*004a*/ 	.short	(.L_21 - .L_20)
.L_20:
        /*004c*/ 	.word	0x00000000
        /*0050*/ 	.short	0x0003
        /*0052*/ 	.short	0x0018
        /*0054*/ 	.byte	0x00, 0xf4, 0x21, 0x00


	//----- nvinfo : EIATTR_KPARAM_INFO
	.align		4
.L_21:
        /*0058*/ 	.byte	0x04, 0x17
        /*005a*/ 	.short	(.L_23 - .L_22)
.L_22:
        /*005c*/ 	.word	0x00000000
        /*0060*/ 	.short	0x0002
        /*0062*/ 	.short	0x0010
        /*0064*/ 	.byte	0x00, 0xf4, 0x21, 0x00


	//----- nvinfo : EIATTR_KPARAM_INFO
	.align		4
.L_23:
        /*0068*/ 	.byte	0x04, 0x17
        /*006a*/ 	.short	(.L_25 - .L_24)
.L_24:
        /*006c*/ 	.word	0x00000000
        /*0070*/ 	.short	0x0001
        /*0072*/ 	.short	0x0008
        /*0074*/ 	.byte	0x00, 0xf4, 0x21, 0x00


	//----- nvinfo : EIATTR_KPARAM_INFO
	.align		4
.L_25:
        /*0078*/ 	.byte	0x04, 0x17
        /*007a*/ 	.short	(.L_27 - .L_26)
.L_26:
        /*007c*/ 	.word	0x00000000
        /*0080*/ 	.short	0x0000
        /*0082*/ 	.short	0x0000
        /*0084*/ 	.byte	0x00, 0xf4, 0x21, 0x00


	//----- nvinfo : EIATTR_SPARSE_MMA_MASK
	.align		4
.L_27:
        /*0088*/ 	.byte	0x03, 0x50
        /*008a*/ 	.short	0x0000


	//----- nvinfo : EIATTR_MAXREG_COUNT
	.align		4
        /*008c*/ 	.byte	0x03, 0x1b
        /*008e*/ 	.short	0x00ff


	//----- nvinfo : EIATTR_EXIT_INSTR_OFFSETS
	.align		4
        /*0090*/ 	.byte	0x04, 0x1c
        /*0092*/ 	.short	(.L_29 - .L_28)


	//   ....[0]....
.L_28:
        /*0094*/ 	.word	0x00002410


	//----- nvinfo : EIATTR_REQNTID
	.align		4
.L_29:
        /*0098*/ 	.byte	0x04, 0x10
        /*009a*/ 	.short	(.L_31 - .L_30)
.L_30:
        /*009c*/ 	.word	0x00000080
        /*00a0*/ 	.word	0x00000001
        /*00a4*/ 	.word	0x00000001


	//----- nvinfo : EIATTR_CRS_STACK_SIZE
	.align		4
.L_31:
        /*00a8*/ 	.byte	0x04, 0x1e
        /*00aa*/ 	.short	(.L_33 - .L_32)
.L_32:
        /*00ac*/ 	.word	0x00000000


	//----- nvinfo : EIATTR_CBANK_PARAM_SIZE
	.align		4
.L_33:
        /*00b0*/ 	.byte	0x03, 0x19
        /*00b2*/ 	.short	0x003c


	//----- nvinfo : EIATTR_PARAM_CBANK
	.align		4
        /*00b4*/ 	.byte	0x04, 0x0a
        /*00b6*/ 	.short	(.L_35 - .L_34)
	.align		4
.L_34:
        /*00b8*/ 	.word	index@(.nv.constant0.triton_poi_fused__native_batch_norm_legit_no_training_add_mul_softplus_tanh_7)
        /*00bc*/ 	.short	0x0210
        /*00be*/ 	.short	0x003c


	//----- nvinfo : EIATTR_SW_WAR
	.align		4
.L_35:
        /*00c0*/ 	.byte	0x04, 0x36
        /*00c2*/ 	.short	(.L_37 - .L_36)
.L_36:
        /*00c4*/ 	.word	0x00000008
.L_37:


//--------------------- .nv.callgraph             --------------------------
	.section	.nv.callgraph,"",@"SHT_CUDA_CALLGRAPH"
	.align	4
	.sectionentsize	8
	.align		4
        /*0000*/ 	.word	0x00000000
	.align		4
        /*0004*/ 	.word	0xffffffff
	.align		4
        /*0008*/ 	.word	0x00000000
	.align		4
        /*000c*/ 	.word	0xfffffffe
	.align		4
        /*0010*/ 	.word	0x00000000
	.align		4
        /*0014*/ 	.word	0xfffffffd
	.align		4
        /*0018*/ 	.word	0x00000000
	.align		4
        /*001c*/ 	.word	0xfffffffc


//--------------------- .nv.constant4             --------------------------
	.section	.nv.constant4,"a",@progbits
	.align	8
	.align		8
.nv.constant4:
        /*0000*/ 	.dword	_$_str
	.align		8
        /*0008*/ 	.dword	_$_str_$_2


//--------------------- .text.triton_poi_fused__native_batch_norm_legit_no_training_add_mul_softplus_tanh_7 --------------------------
	.section	.text.triton_poi_fused__native_batch_norm_legit_no_training_add_mul_softplus_tanh_7,"ax",@progbits
	.align	128
        .global         triton_poi_fused__native_batch_norm_legit_no_training_add_mul_softplus_tanh_7
        .type           triton_poi_fused__native_batch_norm_legit_no_training_add_mul_softplus_tanh_7,@function
        .size           triton_poi_fused__native_batch_norm_legit_no_training_add_mul_softplus_tanh_7,(.L_x_41 - triton_poi_fused__native_batch_norm_legit_no_training_add_mul_softplus_tanh_7)
        .other          triton_poi_fused__native_batch_norm_legit_no_training_add_mul_softplus_tanh_7,@"STO_CUDA_ENTRY STV_DEFAULT"
triton_poi_fused__native_batch_norm_legit_no_training_add_mul_softplus_tanh_7:
.text.triton_poi_fused__native_batch_norm_legit_no_training_add_mul_softplus_tanh_7:
[----:B------:R-:W0:Y:S01]  /*0000*/  LDC R1, c[0x0][0x28] ;  /* 0x00000a00ff017b82 */ /* 0x000e220000000800 */
[----:B------:R-:W1:Y:S07]  /*0010*/  S2R R0, SR_TID.X ;  /* 0x0000000000007919 */ /* 0x000e6e0000002100 */
[----:B------:R-:W2:Y:S01]  /*0020*/  LDC.64 R4, c[0x0][0x228] ;  /* 0x00008a00ff047b82 */ /* 0x000ea20000000a00 */
[----:B------:R-:W-:Y:S01]  /*0030*/  ULDC.64 UR4, c[0x0][0x208] ;  /* 0x0000820000047ab9 */ /* 0x000fe20000000a00 */
[----:B------:R-:W3:Y:S06]  /*0040*/  S2R R7, SR_CTAID.X ;  /* 0x0000000000077919 */ /* 0x000eec0000002500 */
[----:B------:R-:W4:Y:S08]  /*0050*/  LDC.64 R16, c[0x0][0x220] ;  /* 0x00008800ff107b82 */ /* 0x000f300000000a00 */
[----:B------:R-:W5:Y:S08]  /*0060*/  LDC.64 R20, c[0x0][0x230] ;  /* 0x00008c00ff147b82 */ /* 0x000f700000000a00 */
[----:B------:R-:W5:Y:S01]  /*0070*/  LDC.64 R24, c[0x0][0x238] ;  /* 0x00008e00ff187b82 */ /* 0x000f620000000a00 */
[----:B-1----:R-:W-:-:S07]  /*0080*/  SHF.L.U32 R0, R0, 0x2, RZ ;  /* 0x0000000200007819 */ /* 0x002fce00000006ff */
[----:B------:R-:W1:Y:S01]  /*0090*/  LDC.64 R34, c[0x0][0x240] ;  /* 0x00009000ff227b82 */ /* 0x000e620000000a00 */
[----:B---3--:R-:W-:Y:S02]  /*00a0*/  SHF.R.S32.HI R3, RZ, 0x15, R7 ;  /* 0x00000015ff037819 */ /* 0x008fe40000011407 */
[----:B------:R-:W-:Y:S02]  /*00b0*/  LOP3.LUT R0, R0, 0x1fc, RZ, 0xc0, !PT ;  /* 0x000001fc00007812 */ /* 0x000fe400078ec0ff */
[----:B------:R-:W-:Y:S02]  /*00c0*/  SGXT R3, R3, 0x1 ;  /* 0x000000010303781a */ /* 0x000fe40000000200 */
[----:B------:R-:W-:-:S04]  /*00d0*/  LEA R32, R7, R0, 0xa ;  /* 0x0000000007207211 */ /* 0x000fc800078e50ff */
[----:B------:R-:W-:-:S04]  /*00e0*/  LEA.HI R3, R3, R32, RZ, 0x6 ;  /* 0x0000002003037211 */ /* 0x000fc800078f30ff */
[----:B------:R-:W-:-:S04]  /*00f0*/  LOP3.LUT R3, R3, 0xffffffc0, RZ, 0xc0, !PT ;  /* 0xffffffc003037812 */ /* 0x000fc800078ec0ff */
[----:B------:R-:W-:Y:S02]  /*0100*/  IADD3 R9, R32, -R3, RZ ;  /* 0x8000000320097210 */ /* 0x000fe40007ffe0ff */
[----:B------:R-:W3:Y:S03]  /*0110*/  LDC.64 R2, c[0x0][0x218] ;  /* 0x00008600ff027b82 */ /* 0x000ee60000000a00 */
[----:B--2---:R-:W-:-:S06]  /*0120*/  IMAD.WIDE R4, R9, 0x4, R4 ;  /* 0x0000000409047825 */ /* 0x004fcc00078e0204 */
[----:B------:R-:W2:Y:S01]  /*0130*/  LDG.E.EL.128 R4, desc[UR4][R4.64] ;  /* 0x0000000404047981 */ /* 0x000ea2000c2e1d00 */
[----:B----4-:R-:W-:-:S04]  /*0140*/  IMAD.WIDE R16, R9, 0x4, R16 ;  /* 0x0000000409107825 */ /* 0x010fc800078e0210 */
[C---:B0----5:R-:W-:Y:S02]  /*0150*/  IMAD.WIDE R20, R9.reuse, 0x4, R20 ;  /* 0x0000000409147825 */ /* 0x061fe400078e0214 */
[----:B------:R-:W4:Y:S02]  /*0160*/  LDG.E.EL.128 R16, desc[UR4][R16.64] ;  /* 0x0000000410107981 */ /* 0x000f24000c2e1d00 */
[----:B------:R-:W-:Y:S02]  /*0170*/  IMAD.WIDE R24, R9, 0x4, R24 ;  /* 0x0000000409187825 */ /* 0x000fe400078e0218 */
[----:B------:R-:W5:Y:S02]  /*0180*/  LDG.E.EL.128 R20, desc[UR4][R20.64] ;  /* 0x0000000414147981 */ /* 0x000f64000c2e1d00 */
[C---:B---3--:R-:W-:Y:S02]  /*0190*/  IMAD.WIDE R2, R32.reuse, 0x4, R2 ;  /* 0x0000000420027825 */ /* 0x048fe400078e0202 */
[----:B------:R-:W5:Y:S04]  /*01a0*/  LDG.E.EL.128 R24, desc[UR4][R24.64] ;  /* 0x0000000418187981 */ /* 0x000f68000c2e1d00 */
[----:B------:R-:W4:Y:S04]  /*01b0*/  LDG.E.128 R12, desc[UR4][R2.64] ;  /* 0x00000004020c7981 */ /* 0x000f28000c1e1d00 */
[----:B------:R4:W3:Y:S01]  /*01c0*/  LDG.E.128 R28, desc[UR4][R2.64+0x800] ;  /* 0x00080004021c7981 */ /* 0x0008e2000c1e1d00 */
[----:B------:R-:W-:Y:S01]  /*01d0*/  HFMA2.MMA R0, -RZ, RZ, 1.625, 0 ;  /* 0x3e800000ff007435 */ /* 0x000fe200000001ff */
[----:B-1----:R-:W-:Y:S01]  /*01e0*/  IMAD.WIDE R34, R32, 0x4, R34 ;  /* 0x0000000420227825 */ /* 0x002fe200078e0222 */
[----:B------:R-:W-:Y:S03]  /*01f0*/  BSSY B0, `(.L_x_0) ;  /* 0x0000069000007945 */ /* 0x000fe60003800000 */
[----:B--2---:R-:W-:-:S04]  /*0200*/  FADD R8, R4, 9.9999997473787516356e-06 ;  /* 0x3727c5ac04087421 */ /* 0x004fc80000000000 */
[----:B------:R-:W0:Y:S02]  /*0210*/  MUFU.SQRT R9, R8 ;  /* 0x0000000800097308 */ /* 0x000e240000002000 */
[C---:B0-----:R-:W-:Y:S02]  /*0220*/  FSETP.GT.AND P0, PT, R9.reuse, 8.50705917302346158658e+37, PT ;  /* 0x7e8000000900780b */ /* 0x041fe40003f04000 */
[----:B------:R-:W-:-:S11]  /*0230*/  FSETP.GEU.AND P1, PT, R9, 1.175494350822287508e-38, PT ;  /* 0x008000000900780b */ /* 0x000fd60003f2e000 */
[----:B------:R-:W-:-:S04]  /*0240*/  @P0 FMUL R9, R9, 0.25 ;  /* 0x3e80000009090820 */ /* 0x000fc80000400000 */
[----:B------:R-:W-:-:S04]  /*0250*/  @!P1 FMUL R9, R9, 16777216 ;  /* 0x4b80000009099820 */ /* 0x000fc80000400000 */
[----:B------:R-:W0:Y:S01]  /*0260*/  MUFU.RCP R4, R9 ;  /* 0x0000000900047308 */ /* 0x000e220000001000 */
[----:B------:R-:W-:Y:S01]  /*0270*/  FSEL R11, R0, 1, P0 ;  /* 0x3f800000000b7808 */ /* 0x000fe20000000000 */
[----:B----4-:R-:W-:-:S04]  /*0280*/  FADD R3, R12, -R16 ;  /* 0x800000100c037221 */ /* 0x010fc80000000000 */
[----:B------:R-:W-:-:S04]  /*0290*/  @!P1 FMUL R11, R11, 16777216 ;  /* 0x4b8000000b0b9820 */ /* 0x000fc80000400000 */
[----:B0-----:R-:W-:-:S04]  /*02a0*/  FMUL R4, R4, R11 ;  /* 0x0000000b04047220 */ /* 0x001fc80000400000 */
[----:B------:R-:W-:-:S04]  /*02b0*/  FMUL R3, R3, R4 ;  /* 0x0000000403037220 */ /* 0x000fc80000400000 */
[----:B-----5:R-:W-:-:S04]  /*02c0*/  FFMA R33, R20, R3, R24 ;  /* 0x0000000314217223 */ /* 0x020fc80000000018 */
[----:B------:R-:W-:-:S05]  /*02d0*/  FMUL R3, R33, 1.4426950216293334961 ;  /* 0x3fb8aa3b21037820 */ /* 0x000fca0000400000 */
[----:B------:R-:W-:Y:S01]  /*02e0*/  FSETP.GEU.AND P1, PT, R3, -126, PT ;  /* 0xc2fc00000300780b */ /* 0x000fe20003f2e000 */
[----:B------:R-:W-:-:S12]  /*02f0*/  FADD R2, R5, 9.9999997473787516356e-06 ;  /* 0x3727c5ac05027421 */ /* 0x000fd80000000000 */
[----:B------:R-:W-:-:S04]  /*0300*/  @!P1 FMUL R3, R3, 0.5 ;  /* 0x3f00000003039820 */ /* 0x000fc80000400000 */
[----:B------:R-:W0:Y:S08]  /*0310*/  MUFU.EX2 R12, R3 ;  /* 0x00000003000c7308 */ /* 0x000e300000000800 */
[----:B------:R-:W1:Y:S01]  /*0320*/  MUFU.SQRT R2, R2 ;  /* 0x0000000200027308 */ /* 0x000e620000002000 */
[----:B------:R-:W-:Y:S01]  /*0330*/  FADD R6, R6, 9.9999997473787516356e-06 ;  /* 0x3727c5ac06067421 */ /* 0x000fe20000000000 */
[----:B0-----:R-:W-:-:S04]  /*0340*/  @!P1 FMUL R12, R12, R12 ;  /* 0x0000000c0c0c9220 */ /* 0x001fc80000400000 */
[----:B------:R-:W-:Y:S02]  /*0350*/  FADD.FTZ.RZ R9, R12, 1 ;  /* 0x3f8000000c097421 */ /* 0x000fe4000001c000 */
[----:B------:R0:W2:Y:S01]  /*0360*/  MUFU.SQRT R8, R6 ;  /* 0x0000000600087308 */ /* 0x0000a20000002000 */
[C---:B-1----:R-:W-:Y:S02]  /*0370*/  FSETP.GT.AND P0, PT, R2.reuse, 8.50705917302346158658e+37, PT ;  /* 0x7e8000000200780b */ /* 0x042fe40003f04000 */
[----:B------:R-:W-:Y:S02]  /*0380*/  IADD3 R9, R9, -0x3f400000, RZ ;  /* 0xc0c0000009097810 */ /* 0x000fe40007ffe0ff */
[----:B------:R-:W-:Y:S02]  /*0390*/  FSETP.GEU.AND P2, PT, R2, 1.175494350822287508e-38, PT ;  /* 0x008000000200780b */ /* 0x000fe40003f4e000 */
[----:B------:R-:W-:-:S04]  /*03a0*/  LOP3.LUT R37, R9, 0xff800000, RZ, 0xc0, !PT ;  /* 0xff80000009257812 */ /* 0x000fc800078ec0ff */
[----:B------:R-:W-:Y:S02]  /*03b0*/  IADD3 R3, -R37, 0x40800000, RZ ;  /* 0x4080000025037810 */ /* 0x000fe40007ffe1ff */
[----:B0-----:R-:W-:Y:S01]  /*03c0*/  IADD3 R6, R12, -R37, RZ ;  /* 0x800000250c067210 */ /* 0x001fe20007ffe0ff */
[----:B------:R-:W-:Y:S02]  /*03d0*/  @P0 FMUL R2, R2, 0.25 ;  /* 0x3e80000002020820 */ /* 0x000fe40000400000 */
[----:B------:R-:W-:Y:S01]  /*03e0*/  FFMA.FTZ R9, R3, R0, -1 ;  /* 0xbf80000003097423 */ /* 0x000fe20000010000 */
[----:B--2---:R-:W-:Y:S01]  /*03f0*/  FSETP.GT.AND P1, PT, R8, 8.50705917302346158658e+37, PT ;  /* 0x7e8000000800780b */ /* 0x004fe20003f24000 */
[----:B------:R-:W-:Y:S01]  /*0400*/  @!P2 FMUL R2, R2, 16777216 ;  /* 0x4b8000000202a820 */ /* 0x000fe20000400000 */
[----:B------:R-:W-:Y:S01]  /*0410*/  MOV R3, 0x3d39bf78 ;  /* 0x3d39bf7800037802 */ /* 0x000fe20000000f00 */
[----:B------:R-:W-:Y:S01]  /*0420*/  FADD R6, R6, R9 ;  /* 0x0000000906067221 */ /* 0x000fe20000000000 */
[----:B------:R-:W-:Y:S01]  /*0430*/  FSETP.GEU.AND P3, PT, R8, 1.175494350822287508e-38, PT ;  /* 0x008000000800780b */ /* 0x000fe20003f6e000 */
[----:B------:R-:W-:Y:S01]  /*0440*/  FADD R7, R7, 9.9999997473787516356e-06 ;  /* 0x3727c5ac07077421 */ /* 0x000fe20000000000 */
[----:B------:R-:W0:Y:S01]  /*0450*/  MUFU.RCP R36, R2 ;  /* 0x0000000200247308 */ /* 0x000e220000001000 */
[----:B------:R-:W-:-:S04]  /*0460*/  FFMA.FTZ R9, R6, -R3, 0.10546888411045074463 ;  /* 0x3dd8001206097423 */ /* 0x000fc80000010803 */
[----:B------:R-:W-:-:S03]  /*0470*/  FFMA.FTZ R9, R6, R9, -0.13229703903198242188 ;  /* 0xbe0778e006097423 */ /* 0x000fc60000010009 */
[----:B------:R1:W2:Y:S01]  /*0480*/  MUFU.SQRT R5, R7 ;  /* 0x0000000700057308 */ /* 0x0002a20000002000 */
[----:B------:R-:W-:Y:S01]  /*0490*/  @P1 FMUL R8, R8, 0.25 ;  /* 0x3e80000008081820 */ /* 0x000fe20000400000 */
[----:B------:R-:W-:Y:S01]  /*04a0*/  FFMA.FTZ R9, R6, R9, 0.14491446316242218018 ;  /* 0x3e14647506097423 */ /* 0x000fe20000010009 */
[----:B-1----:R-:W-:Y:S02]  /*04b0*/  FSEL R7, R0, 1, P0 ;  /* 0x3f80000000077808 */ /* 0x002fe40000000000 */
[----:B------:R-:W-:Y:S01]  /*04c0*/  @!P3 FMUL R8, R8, 16777216 ;  /* 0x4b8000000808b820 */ /* 0x000fe20000400000 */
[C---:B------:R-:W-:Y:S02]  /*04d0*/  FFMA.FTZ R9, R6.reuse, R9, -0.16641564667224884033 ;  /* 0xbe2a68dd06097423 */ /* 0x040fe40000010009 */
[----:B------:R-:W-:Y:S02]  /*04e0*/  @!P2 FMUL R7, R7, 16777216 ;  /* 0x4b8000000707a820 */ /* 0x000fe40000400000 */
[----:B------:R-:W-:-:S02]  /*04f0*/  FFMA.FTZ R9, R6, R9, 0.19988867640495300293 ;  /* 0x3e4caf9e06097423 */ /* 0x000fc40000010009 */
[----:B0-----:R-:W-:Y:S02]  /*0500*/  FMUL R36, R36, R7 ;  /* 0x0000000724247220 */ /* 0x001fe40000400000 */
[----:B------:R-:W0:Y:S01]  /*0510*/  MUFU.RCP R7, R8 ;  /* 0x0000000800077308 */ /* 0x000e220000001000 */
[----:B------:R-:W-:Y:S01]  /*0520*/  FFMA.FTZ R9, R6, R9, -0.25000196695327758789 ;  /* 0xbe80004206097423 */ /* 0x000fe20000010009 */
[----:B------:R-:W-:-:S03]  /*0530*/  FSEL R2, R0, 1, P1 ;  /* 0x3f80000000027808 */ /* 0x000fc60000800000 */
[----:B------:R-:W-:Y:S02]  /*0540*/  FFMA.FTZ R9, R6, R9, 0.33333510160446166992 ;  /* 0x3eaaaae606097423 */ /* 0x000fe40000010009 */
[----:B------:R-:W-:Y:S01]  /*0550*/  @!P3 FMUL R2, R2, 16777216 ;  /* 0x4b8000000202b820 */ /* 0x000fe20000400000 */
[----:B------:R-:W-:Y:S01]  /*0560*/  FADD R13, R13, -R17 ;  /* 0x800000110d0d7221 */ /* 0x000fe20000000000 */
[C---:B------:R-:W-:Y:S01]  /*0570*/  FFMA.FTZ R9, R6.reuse, R9, -0.5 ;  /* 0xbf00000006097423 */ /* 0x040fe20000010009 */
[----:B------:R-:W-:Y:S02]  /*0580*/  I2FP.F32.S32 R37, R37 ;  /* 0x0000002500257245 */ /* 0x000fe40000201400 */
[----:B--2---:R-:W-:Y:S01]  /*0590*/  FSETP.GT.AND P0, PT, R5, 8.50705917302346158658e+37, PT ;  /* 0x7e8000000500780b */ /* 0x004fe20003f04000 */
[----:B------:R-:W-:Y:S01]  /*05a0*/  FMUL R9, R6, R9 ;  /* 0x0000000906097220 */ /* 0x000fe20000400000 */
[----:B0-----:R-:W-:Y:S01]  /*05b0*/  FMUL R2, R7, R2 ;  /* 0x0000000207027220 */ /* 0x001fe20000400000 */
[----:B---3--:R-:W-:Y:S01]  /*05c0*/  FADD R7, R28, -R16 ;  /* 0x800000101c077221 */ /* 0x008fe20000000000 */
[----:B------:R-:W-:Y:S01]  /*05d0*/  FMUL R16, R13, R36 ;  /* 0x000000240d107220 */ /* 0x000fe20000400000 */
[----:B------:R-:W-:Y:S01]  /*05e0*/  FFMA.FTZ R28, R6, R9, R6 ;  /* 0x00000009061c7223 */ /* 0x000fe20000010006 */
[----:B------:R-:W-:Y:S01]  /*05f0*/  FMUL R37, R37, 1.1920928955078125e-07 ;  /* 0x3400000025257820 */ /* 0x000fe20000400000 */
[----:B------:R-:W-:Y:S01]  /*0600*/  FSETP.GEU.AND P4, PT, R5, 1.175494350822287508e-38, PT ;  /* 0x008000000500780b */ /* 0x000fe20003f8e000 */
[----:B------:R-:W-:Y:S01]  /*0610*/  FFMA R16, R21, R16, R25 ;  /* 0x0000001015107223 */ /* 0x000fe20000000019 */
[----:B------:R-:W-:Y:S01]  /*0620*/  FSEL R0, R0, 1, P0 ;  /* 0x3f80000000007808 */ /* 0x000fe20000000000 */
[----:B------:R-:W-:Y:S01]  /*0630*/  FFMA.FTZ R37, R37, 0.69314718246459960938, R28 ;  /* 0x3f31721825257823 */ /* 0x000fe2000001001c */
[----:B------:R-:W-:Y:S01]  /*0640*/  FADD R29, R29, -R17 ;  /* 0x800000111d1d7221 */ /* 0x000fe20000000000 */
[----:B------:R-:W-:Y:S01]  /*0650*/  FMUL R28, R16, 1.4426950216293334961 ;  /* 0x3fb8aa3b101c7820 */ /* 0x000fe20000400000 */
[----:B------:R-:W-:Y:S01]  /*0660*/  @P0 FMUL R5, R5, 0.25 ;  /* 0x3e80000005050820 */ /* 0x000fe20000400000 */
[----:B------:R-:W5:Y:S03]  /*0670*/  LDG.E.128 R8, desc[UR4][R34.64+0x800] ;  /* 0x0008000422087981 */ /* 0x000f66000c1e1d00 */
[----:B------:R-:W-:-:S03]  /*0680*/  FSETP.GEU.AND P0, PT, R28, -126, PT ;  /* 0xc2fc00001c00780b */ /* 0x000fc60003f0e000 */
[----:B------:R-:W-:-:S10]  /*0690*/  @!P4 FMUL R5, R5, 16777216 ;  /* 0x4b8000000505c820 */ /* 0x000fd40000400000 */
[----:B------:R-:W-:-:S06]  /*06a0*/  @!P0 FMUL R28, R28, 0.5 ;  /* 0x3f0000001c1c8820 */ /* 0x000fcc0000400000 */
[----:B------:R-:W0:Y:S01]  /*06b0*/  MUFU.EX2 R28, R28 ;  /* 0x0000001c001c7308 */ /* 0x000e220000000800 */
[----:B------:R-:W-:-:S07]  /*06c0*/  FMUL R17, R7, R4 ;  /* 0x0000000407117220 */ /* 0x000fce0000400000 */
[----:B------:R-:W1:Y:S01]  /*06d0*/  MUFU.RCP R5, R5 ;  /* 0x0000000500057308 */ /* 0x000e620000001000 */
[----:B------:R-:W-:Y:S01]  /*06e0*/  @!P4 FMUL R0, R0, 16777216 ;  /* 0x4b8000000000c820 */ /* 0x000fe20000400000 */
[----:B------:R-:W-:Y:S01]  /*06f0*/  FFMA R13, R20, R17, R24 ;  /* 0x00000011140d7223 */ /* 0x000fe20000000018 */
[----:B0-----:R-:W-:-:S04]  /*0700*/  @!P0 FMUL R28, R28, R28 ;  /* 0x0000001c1c1c8220 */ /* 0x001fc80000400000 */
[----:B------:R-:W-:Y:S01]  /*0710*/  FADD.FTZ.RZ R17, R28, 1 ;  /* 0x3f8000001c117421 */ /* 0x000fe2000001c000 */
[----:B-1----:R-:W-:Y:S02]  /*0720*/  FMUL R0, R5, R0 ;  /* 0x0000000005007220 */ /* 0x002fe40000400000 */
[----:B------:R0:W5:Y:S01]  /*0730*/  LDG.E.128 R4, desc[UR4][R34.64] ;  /* 0x0000000422047981 */ /* 0x000162000c1e1d00 */
[--C-:B------:R-:W-:Y:S01]  /*0740*/  FADD R30, R30, -R18.reuse ;  /* 0x800000121e1e7221 */ /* 0x100fe20000000000 */
[----:B0-----:R-:W-:Y:S01]  /*0750*/  IADD3 R35, R17, -0x3f400000, RZ ;  /* 0xc0c0000011237810 */ /* 0x001fe20007ffe0ff */
[----:B------:R-:W-:Y:S01]  /*0760*/  FADD R17, R14, -R18 ;  /* 0x800000120e117221 */ /* 0x000fe20000000000 */
[----:B------:R-:W-:Y:S02]  /*0770*/  HFMA2.MMA R18, -RZ, RZ, 1.625, 0 ;  /* 0x3e800000ff127435 */ /* 0x000fe400000001ff */
[----:B------:R-:W-:-:S04]  /*0780*/  LOP3.LUT R35, R35, 0xff800000, RZ, 0xc0, !PT ;  /* 0xff80000023237812 */ /* 0x000fc800078ec0ff */
[----:B------:R-:W-:Y:S02]  /*0790*/  IADD3 R14, -R35, 0x40800000, RZ ;  /* 0x40800000230e7810 */ /* 0x000fe40007ffe1ff */
[----:B------:R-:W-:Y:S02]  /*07a0*/  IADD3 R24, R28, -R35, RZ ;  /* 0x800000231c187210 */ /* 0x000fe40007ffe0ff */
[----:B------:R-:W-:Y:S01]  /*07b0*/  ISETP.GE.U32.AND P0, PT, R12, 0x7f800000, PT ;  /* 0x7f8000000c00780c */ /* 0x000fe20003f06070 */
[----:B------:R-:W-:-:S04]  /*07c0*/  FFMA.FTZ R14, R14, R18, -1 ;  /* 0xbf8000000e0e7423 */ /* 0x000fc80000010012 */
[----:B------:R-:W-:Y:S01]  /*07d0*/  FADD R24, R24, R14 ;  /* 0x0000000e18187221 */ /* 0x000fe20000000000 */
[----:B------:R-:W-:-:S03]  /*07e0*/  FMUL R14, R29, R36 ;  /* 0x000000241d0e7220 */ /* 0x000fc60000400000 */
[----:B------:R-:W-:-:S04]  /*07f0*/  FFMA.FTZ R29, R24, -R3, 0.10546888411045074463 ;  /* 0x3dd80012181d7423 */ /* 0x000fc80000010803 */
[----:B------:R-:W-:-:S04]  /*0800*/  FFMA.FTZ R29, R24, R29, -0.13229703903198242188 ;  /* 0xbe0778e0181d7423 */ /* 0x000fc8000001001d */
[----:B------:R-:W-:Y:S01]  /*0810*/  FFMA.FTZ R29, R24, R29, 0.14491446316242218018 ;  /* 0x3e146475181d7423 */ /* 0x000fe2000001001d */
[----:B------:R-:W-:Y:S06]  /*0820*/  @!P0 BRA `(.L_x_1) ;  /* 0x0000000000148947 */ /* 0x000fec0003800000 */
[----:B------:R-:W-:-:S13]  /*0830*/  ISETP.GE.AND P0, PT, R12, -0x407fffff, PT ;  /* 0xbf8000010c00780c */ /* 0x000fda0003f06270 */
[----:B------:R-:W-:-:S05]  /*0840*/  @P0 MOV R20, 0x7f800000 ;  /* 0x7f80000000140802 */ /* 0x000fca0000000f00 */
[C---:B------:R-:W-:Y:S01]  /*0850*/  @P0 FFMA.FTZ R37, R12.reuse, R20, +INF ;  /* 0x7f8000000c250423 */ /* 0x040fe20000010014 */
[----:B------:R-:W-:-:S04]  /*0860*/  FSETP.NEU.AND P0, PT, R12, RZ, PT ;  /* 0x000000ff0c00720b */ /* 0x000fc80003f0d000 */
[----:B------:R-:W-:-:S09]  /*0870*/  FSEL R37, R37, -RZ, P0 ;  /* 0x800000ff25257208 */ /* 0x000fd20000000000 */
.L_x_1:
[----:B------:R-:W-:Y:S05]  /*0880*/  BSYNC B0 ;  /* 0x0000000000007941 */ /* 0x000fea0003800000 */
.L_x_0:
[C---:B------:R-:W-:Y:S01]  /*0890*/  FFMA.FTZ R29, R24.reuse, R29, -0.16641564667224884033 ;  /* 0xbe2a68dd181d7423 */ /* 0x040fe2000001001d */
[----:B------:R-:W-:Y:S01]  /*08a0*/  FMUL R17, R17, R2 ;  /* 0x0000000211117220 */ /* 0x000fe20000400000 */
[----:B------:R-:W-:Y:S01]  /*08b0*/  FADD R15, R15, -R19 ;  /* 0x800000130f0f7221 */ /* 0x000fe20000000000 */
[----:B------:R-:W-:Y:S01]  /*08c0*/  FFMA R14, R21, R14, R25 ;  /* 0x0000000e150e7223 */ /* 0x000fe20000000019 */
[----:B------:R-:W-:Y:S01]  /*08d0*/  FFMA.FTZ R29, R24, R29, 0.19988867640495300293 ;  /* 0x3e4caf9e181d7423 */ /* 0x000fe2000001001d */
[----:B------:R-:W-:Y:S01]  /*08e0*/  FFMA R17, R22, R17, R26 ;  /* 0x0000001116117223 */ /* 0x000fe2000000001a */
[----:B------:R-:W-:Y:S01]  /*08f0*/  FADD R31, R31, -R19 ;  /* 0x800000131f1f7221 */ /* 0x000fe20000000000 */
[----:B------:R-:W-:Y:S01]  /*0900*/  I2FP.F32.S32 R35, R35 ;  /* 0x0000002300237245 */ /* 0x000fe20000201400 */
[C---:B------:R-:W-:Y:S01]  /*0910*/  FFMA.FTZ R12, R24.reuse, R29, -0.25000196695327758789 ;  /* 0xbe800042180c7423 */ /* 0x040fe2000001001d */
[----:B------:R-:W-:Y:S01]  /*0920*/  FMUL R29, R17, 1.4426950216293334961 ;  /* 0x3fb8aa3b111d7820 */ /* 0x000fe20000400000 */
[----:B------:R-:W-:Y:S02]  /*0930*/  BSSY B0, `(.L_x_2) ;  /* 0x000007c000007945 */ /* 0x000fe40003800000 */
[----:B------:R-:W-:Y:S01]  /*0940*/  FFMA.FTZ R12, R24, R12, 0.33333510160446166992 ;  /* 0x3eaaaae6180c7423 */ /* 0x000fe2000001000c */
[----:B------:R-:W-:Y:S01]  /*0950*/  FMUL R35, R35, 1.1920928955078125e-07 ;  /* 0x3400000023237820 */ /* 0x000fe20000400000 */
[----:B------:R-:W-:-:S02]  /*0960*/  FSETP.GEU.AND P0, PT, R29, -126, PT ;  /* 0xc2fc00001d00780b */ /* 0x000fc40003f0e000 */
[----:B------:R-:W-:-:S04]  /*0970*/  FFMA.FTZ R12, R24, R12, -0.5 ;  /* 0xbf000000180c7423 */ /* 0x000fc8000001000c */
[----:B------:R-:W-:Y:S01]  /*0980*/  FMUL R20, R24, R12 ;  /* 0x0000000c18147220 */ /* 0x000fe20000400000 */
[----:B------:R-:W-:-:S03]  /*0990*/  FMUL R12, R15, R0 ;  /* 0x000000000f0c7220 */ /* 0x000fc60000400000 */
[----:B------:R-:W-:Y:S01]  /*09a0*/  FFMA.FTZ R24, R24, R20, R24 ;  /* 0x0000001418187223 */ /* 0x000fe20000010018 */
[----:B------:R-:W-:Y:S02]  /*09b0*/  FFMA R12, R23, R12, R27 ;  /* 0x0000000c170c7223 */ /* 0x000fe4000000001b */
[----:B------:R-:W-:Y:S02]  /*09c0*/  @!P0 FMUL R29, R29, 0.5 ;  /* 0x3f0000001d1d8820 */ /* 0x000fe40000400000 */
[----:B------:R-:W-:Y:S02]  /*09d0*/  FMUL R34, R12, 1.4426950216293334961 ;  /* 0x3fb8aa3b0c227820 */ /* 0x000fe40000400000 */
[----:B------:R-:W0:Y:S03]  /*09e0*/  MUFU.EX2 R20, R29 ;  /* 0x0000001d00147308 */ /* 0x000e260000000800 */
[----:B------:R-:W-:Y:S01]  /*09f0*/  FSETP.GEU.AND P1, PT, R34, -126, PT ;  /* 0xc2fc00002200780b */ /* 0x000fe20003f2e000 */
[----:B0-----:R-:W-:-:S12]  /*0a00*/  @!P0 FMUL R20, R20, R20 ;  /* 0x0000001414148220 */ /* 0x001fd80000400000 */
[----:B------:R-:W-:Y:S01]  /*0a10*/  @!P1 FMUL R34, R34, 0.5 ;  /* 0x3f00000022229820 */ /* 0x000fe20000400000 */
[----:B------:R-:W-:-:S03]  /*0a20*/  FADD.FTZ.RZ R15, R20, 1 ;  /* 0x3f800000140f7421 */ /* 0x000fc6000001c000 */
[----:B------:R-:W0:Y:S02]  /*0a30*/  MUFU.EX2 R21, R34 ;  /* 0x0000002200157308 */ /* 0x000e240000000800 */
[----:B------:R-:W-:Y:S01]  /*0a40*/  IADD3 R25, R15, -0x3f400000, RZ ;  /* 0xc0c000000f197810 */ /* 0x000fe20007ffe0ff */
[----:B------:R-:W-:Y:S01]  /*0a50*/  FMUL R15, R2, R30 ;  /* 0x0000001e020f7220 */ /* 0x000fe20000400000 */
[----:B------:R-:W-:Y:S02]  /*0a60*/  FMUL R2, R0, R31 ;  /* 0x0000001f00027220 */ /* 0x000fe40000400000 */
[----:B------:R-:W-:Y:S01]  /*0a70*/  LOP3.LUT R25, R25, 0xff800000, RZ, 0xc0, !PT ;  /* 0xff80000019197812 */ /* 0x000fe200078ec0ff */
[----:B------:R-:W-:Y:S01]  /*0a80*/  FFMA R15, R22, R15, R26 ;  /* 0x0000000f160f7223 */ /* 0x000fe2000000001a */
[----:B------:R-:W-:Y:S02]  /*0a90*/  FFMA R2, R23, R2, R27 ;  /* 0x0000000217027223 */ /* 0x000fe4000000001b */
[----:B------:R-:W-:-:S02]  /*0aa0*/  IADD3 R29, -R25, 0x40800000, RZ ;  /* 0x40800000191d7810 */ /* 0x000fc40007ffe1ff */
[----:B------:R-:W-:Y:S01]  /*0ab0*/  IADD3 R22, R20, -R25, RZ ;  /* 0x8000001914167210 */ /* 0x000fe20007ffe0ff */
[----:B0-----:R-:W-:Y:S02]  /*0ac0*/  @!P1 FMUL R21, R21, R21 ;  /* 0x0000001515159220 */ /* 0x001fe40000400000 */
[----:B------:R-:W-:Y:S02]  /*0ad0*/  FFMA.FTZ R29, R29, R18, -1 ;  /* 0xbf8000001d1d7423 */ /* 0x000fe40000010012 */
[----:B------:R-:W-:Y:S02]  /*0ae0*/  FADD.FTZ.RZ R19, R21, 1 ;  /* 0x3f80000015137421 */ /* 0x000fe4000001c000 */
[----:B------:R-:W-:-:S03]  /*0af0*/  FADD R22, R22, R29 ;  /* 0x0000001d16167221 */ /* 0x000fc60000000000 */
[----:B------:R-:W-:Y:S01]  /*0b00*/  IADD3 R26, R19, -0x3f400000, RZ ;  /* 0xc0c00000131a7810 */ /* 0x000fe20007ffe0ff */
[----:B------:R-:W-:Y:S01]  /*0b10*/  FMUL R19, R13, 1.4426950216293334961 ;  /* 0x3fb8aa3b0d137820 */ /* 0x000fe20000400000 */
[----:B------:R-:W-:Y:S02]  /*0b20*/  FFMA.FTZ R23, R22, -R3, 0.10546888411045074463 ;  /* 0x3dd8001216177423 */ /* 0x000fe40000010803 */
[----:B------:R-:W-:Y:S02]  /*0b30*/  LOP3.LUT R26, R26, 0xff800000, RZ, 0xc0, !PT ;  /* 0xff8000001a1a7812 */ /* 0x000fe400078ec0ff */
[----:B------:R-:W-:Y:S01]  /*0b40*/  FSETP.GEU.AND P0, PT, R19, -126, PT ;  /* 0xc2fc00001300780b */ /* 0x000fe20003f0e000 */
[C---:B------:R-:W-:Y:S01]  /*0b50*/  FFMA.FTZ R23, R22.reuse, R23, -0.13229703903198242188 ;  /* 0xbe0778e016177423 */ /* 0x040fe20000010017 */
[----:B------:R-:W-:Y:S02]  /*0b60*/  IADD3 R27, -R26, 0x40800000, RZ ;  /* 0x408000001a1b7810 */ /* 0x000fe40007ffe1ff */
[----:B------:R-:W-:Y:S01]  /*0b70*/  IADD3 R0, R21, -R26, RZ ;  /* 0x8000001a15007210 */ /* 0x000fe20007ffe0ff */
[----:B------:R-:W-:Y:S01]  /*0b80*/  FFMA.FTZ R23, R22, R23, 0.14491446316242218018 ;  /* 0x3e14647516177423 */ /* 0x000fe20000010017 */
[----:B------:R-:W-:Y:S01]  /*0b90*/  I2FP.F32.S32 R26, R26 ;  /* 0x0000001a001a7245 */ /* 0x000fe20000201400 */
[----:B------:R-:W-:-:S02]  /*0ba0*/  FFMA.FTZ R27, R27, R18, -1 ;  /* 0xbf8000001b1b7423 */ /* 0x000fc40000010012 */
[----:B------:R-:W-:Y:S02]  /*0bb0*/  FFMA.FTZ R23, R22, R23, -0.16641564667224884033 ;  /* 0xbe2a68dd16177423 */ /* 0x000fe40000010017 */
[----:B------:R-:W-:Y:S01]  /*0bc0*/  FADD R0, R0, R27 ;  /* 0x0000001b00007221 */ /* 0x000fe20000000000 */
[----:B------:R-:W-:Y:S01]  /*0bd0*/  FMUL R26, R26, 1.1920928955078125e-07 ;  /* 0x340000001a1a7820 */ /* 0x000fe20000400000 */
[----:B------:R-:W-:Y:S01]  /*0be0*/  @!P0 FMUL R19, R19, 0.5 ;  /* 0x3f00000013138820 */ /* 0x000fe20000400000 */
[----:B------:R-:W-:Y:S01]  /*0bf0*/  FFMA.FTZ R27, R22, R23, 0.19988867640495300293 ;  /* 0x3e4caf9e161b7423 */ /* 0x000fe20000010017 */
[----:B------:R-:W-:Y:S02]  /*0c00*/  FFMA.FTZ R29, R0, -R3, 0.10546888411045074463 ;  /* 0x3dd80012001d7423 */ /* 0x000fe40000010803 */
[----:B------:R-:W0:Y:S01]  /*0c10*/  MUFU.EX2 R23, R19 ;  /* 0x0000001300177308 */ /* 0x000e220000000800 */
[----:B------:R-:W-:Y:S01]  /*0c20*/  FFMA.FTZ R27, R22, R27, -0.25000196695327758789 ;  /* 0xbe800042161b7423 */ /* 0x000fe2000001001b */
[----:B------:R-:W-:-:S03]  /*0c30*/  FFMA.FTZ R29, R0, R29, -0.13229703903198242188 ;  /* 0xbe0778e0001d7423 */ /* 0x000fc6000001001d */
[----:B------:R-:W-:Y:S01]  /*0c40*/  FFMA.FTZ R27, R22, R27, 0.33333510160446166992 ;  /* 0x3eaaaae6161b7423 */ /* 0x000fe2000001001b */
[----:B------:R-:W-:-:S03]  /*0c50*/  FFMA.FTZ R29, R0, R29, 0.14491446316242218018 ;  /* 0x3e146475001d7423 */ /* 0x000fc6000001001d */
[----:B------:R-:W-:Y:S01]  /*0c60*/  FFMA.FTZ R27, R22, R27, -0.5 ;  /* 0xbf000000161b7423 */ /* 0x000fe2000001001b */
[----:B------:R-:W-:-:S03]  /*0c70*/  FFMA.FTZ R29, R0, R29, -0.16641564667224884033 ;  /* 0xbe2a68dd001d7423 */ /* 0x000fc6000001001d */
[----:B------:R-:W-:Y:S01]  /*0c80*/  FMUL R27, R22, R27 ;  /* 0x0000001b161b7220 */ /* 0x000fe20000400000 */
[----:B------:R-:W-:Y:S01]  /*0c90*/  FFMA.FTZ R29, R0, R29, 0.19988867640495300293 ;  /* 0x3e4caf9e001d7423 */ /* 0x000fe2000001001d */
[----:B0-----:R-:W-:Y:S02]  /*0ca0*/  @!P0 FMUL R23, R23, R23 ;  /* 0x0000001717178220 */ /* 0x001fe40000400000 */
[----:B------:R-:W-:Y:S01]  /*0cb0*/  FFMA.FTZ R22, R22, R27, R22 ;  /* 0x0000001b16167223 */ /* 0x000fe20000010016 */
[----:B------:R-:W-:Y:S01]  /*0cc0*/  FFMA.FTZ R29, R0, R29, -0.25000196695327758789 ;  /* 0xbe800042001d7423 */ /* 0x000fe2000001001d */
[----:B------:R-:W-:-:S03]  /*0cd0*/  FADD.FTZ.RZ R19, R23, 1 ;  /* 0x3f80000017137421 */ /* 0x000fc6000001c000 */
[C---:B------:R-:W-:Y:S02]  /*0ce0*/  FFMA.FTZ R29, R0.reuse, R29, 0.33333510160446166992 ;  /* 0x3eaaaae6001d7423 */ /* 0x040fe4000001001d */
[----:B------:R-:W-:Y:S02]  /*0cf0*/  IADD3 R19, R19, -0x3f400000, RZ ;  /* 0xc0c0000013137810 */ /* 0x000fe40007ffe0ff */
[C---:B------:R-:W-:Y:S02]  /*0d00*/  FFMA.FTZ R29, R0.reuse, R29, -0.5 ;  /* 0xbf000000001d7423 */ /* 0x040fe4000001001d */
[----:B------:R-:W-:Y:S02]  /*0d10*/  LOP3.LUT R30, R19, 0xff800000, RZ, 0xc0, !PT ;  /* 0xff800000131e7812 */ /* 0x000fe400078ec0ff */
[----:B------:R-:W-:Y:S02]  /*0d20*/  FMUL R27, R0, R29 ;  /* 0x0000001d001b7220 */ /* 0x000fe40000400000 */
[----:B------:R-:W-:-:S02]  /*0d30*/  IADD3 R19, -R30, 0x40800000, RZ ;  /* 0x408000001e137810 */ /* 0x000fc40007ffe1ff */
[----:B------:R-:W-:Y:S01]  /*0d40*/  IADD3 R34, R23, -R30, RZ ;  /* 0x8000001e17227210 */ /* 0x000fe20007ffe0ff */
[----:B------:R-:W-:Y:S01]  /*0d50*/  FFMA.FTZ R27, R0, R27, R0 ;  /* 0x0000001b001b7223 */ /* 0x000fe20000010000 */
[----:B------:R-:W-:Y:S01]  /*0d60*/  I2FP.F32.S32 R30, R30 ;  /* 0x0000001e001e7245 */ /* 0x000fe20000201400 */
[----:B------:R-:W-:Y:S02]  /*0d70*/  FFMA.FTZ R19, R19, R18, -1 ;  /* 0xbf80000013137423 */ /* 0x000fe40000010012 */
[----:B------:R-:W-:Y:S02]  /*0d80*/  FFMA.FTZ R27, R26, 0.69314718246459960938, R27 ;  /* 0x3f3172181a1b7823 */ /* 0x000fe4000001001b */
[----:B------:R-:W-:Y:S01]  /*0d90*/  FADD R34, R34, R19 ;  /* 0x0000001322227221 */ /* 0x000fe20000000000 */
[----:B------:R-:W-:Y:S01]  /*0da0*/  FMUL R19, R14, 1.4426950216293334961 ;  /* 0x3fb8aa3b0e137820 */ /* 0x000fe20000400000 */
[----:B------:R-:W-:Y:S02]  /*0db0*/  FMUL R36, R30, 1.1920928955078125e-07 ;  /* 0x340000001e247820 */ /* 0x000fe40000400000 */
[----:B------:R-:W-:-:S02]  /*0dc0*/  FFMA.FTZ R29, R34, -R3, 0.10546888411045074463 ;  /* 0x3dd80012221d7423 */ /* 0x000fc40000010803 */
[----:B------:R-:W-:Y:S02]  /*0dd0*/  FSETP.GEU.AND P0, PT, R19, -126, PT ;  /* 0xc2fc00001300780b */ /* 0x000fe40003f0e000 */
[----:B------:R-:W-:-:S04]  /*0de0*/  FFMA.FTZ R29, R34, R29, -0.13229703903198242188 ;  /* 0xbe0778e0221d7423 */ /* 0x000fc8000001001d */
[----:B------:R-:W-:-:S04]  /*0df0*/  FFMA.FTZ R29, R34, R29, 0.14491446316242218018 ;  /* 0x3e146475221d7423 */ /* 0x000fc8000001001d */
[----:B------:R-:W-:-:S03]  /*0e00*/  FFMA.FTZ R29, R34, R29, -0.16641564667224884033 ;  /* 0xbe2a68dd221d7423 */ /* 0x000fc6000001001d */
[----:B------:R-:W-:Y:S01]  /*0e10*/  @!P0 FMUL R19, R19, 0.5 ;  /* 0x3f00000013138820 */ /* 0x000fe20000400000 */
[----:B------:R-:W-:-:S03]  /*0e20*/  FFMA.FTZ R29, R34, R29, 0.19988867640495300293 ;  /* 0x3e4caf9e221d7423 */ /* 0x000fc6000001001d */
[----:B------:R-:W0:Y:S01]  /*0e30*/  MUFU.EX2 R0, R19 ;  /* 0x0000001300007308 */ /* 0x000e220000000800 */
[----:B------:R-:W-:-:S04]  /*0e40*/  FFMA.FTZ R29, R34, R29, -0.25000196695327758789 ;  /* 0xbe800042221d7423 */ /* 0x000fc8000001001d */
[----:B------:R-:W-:-:S04]  /*0e50*/  FFMA.FTZ R29, R34, R29, 0.33333510160446166992 ;  /* 0x3eaaaae6221d7423 */ /* 0x000fc8000001001d */
[----:B------:R-:W-:-:S04]  /*0e60*/  FFMA.FTZ R29, R34, R29, -0.5 ;  /* 0xbf000000221d7423 */ /* 0x000fc8000001001d */
[----:B------:R-:W-:Y:S01]  /*0e70*/  FMUL R29, R34, R29 ;  /* 0x0000001d221d7220 */ /* 0x000fe20000400000 */
[----:B0-----:R-:W-:-:S03]  /*0e80*/  @!P0 FMUL R0, R0, R0 ;  /* 0x0000000000008220 */ /* 0x001fc60000400000 */
[----:B------:R-:W-:Y:S01]  /*0e90*/  FFMA.FTZ R31, R34, R29, R34 ;  /* 0x0000001d221f7223 */ /* 0x000fe20000010022 */
[----:B------:R-:W-:Y:S01]  /*0ea0*/  FMUL R34, R15, 1.4426950216293334961 ;  /* 0x3fb8aa3b0f227820 */ /* 0x000fe20000400000 */
[----:B------:R-:W-:-:S04]  /*0eb0*/  FADD.FTZ.RZ R29, R0, 1 ;  /* 0x3f800000001d7421 */ /* 0x000fc8000001c000 */
[----:B------:R-:W-:Y:S02]  /*0ec0*/  FSETP.GEU.AND P0, PT, R34, -126, PT ;  /* 0xc2fc00002200780b */ /* 0x000fe40003f0e000 */
[----:B------:R-:W-:-:S04]  /*0ed0*/  IADD3 R29, R29, -0x3f400000, RZ ;  /* 0xc0c000001d1d7810 */ /* 0x000fc80007ffe0ff */
[----:B------:R-:W-:Y:S01]  /*0ee0*/  LOP3.LUT R19, R29, 0xff800000, RZ, 0xc0, !PT ;  /* 0xff8000001d137812 */ /* 0x000fe200078ec0ff */
[----:B------:R-:W-:-:S03]  /*0ef0*/  FFMA.FTZ R29, R35, 0.69314718246459960938, R24 ;  /* 0x3f317218231d7823 */ /* 0x000fc60000010018 */
[----:B------:R-:W-:Y:S02]  /*0f00*/  IADD3 R35, -R19, 0x40800000, RZ ;  /* 0x4080000013237810 */ /* 0x000fe40007ffe1ff */
[----:B------:R-:W-:Y:S01]  /*0f10*/  IADD3 R24, R0, -R19, RZ ;  /* 0x8000001300187210 */ /* 0x000fe20007ffe0ff */
[----:B------:R-:W-:Y:S01]  /*0f20*/  @!P0 FMUL R34, R34, 0.5 ;  /* 0x3f00000022228820 */ /* 0x000fe20000400000 */
[----:B------:R-:W-:Y:S01]  /*0f30*/  I2FP.F32.S32 R19, R19 ;  /* 0x0000001300137245 */ /* 0x000fe20000201400 */
[----:B------:R-:W-:Y:S02]  /*0f40*/  FFMA.FTZ R35, R35, R18, -1 ;  /* 0xbf80000023237423 */ /* 0x000fe40000010012 */
[----:B------:R-:W0:Y:S02]  /*0f50*/  MUFU.EX2 R26, R34 ;  /* 0x00000022001a7308 */ /* 0x000e240000000800 */
[----:B------:R-:W-:Y:S01]  /*0f60*/  FADD R24, R24, R35 ;  /* 0x0000002318187221 */ /* 0x000fe20000000000 */
[----:B------:R-:W-:-:S03]  /*0f70*/  FMUL R19, R19, 1.1920928955078125e-07 ;  /* 0x3400000013137820 */ /* 0x000fc60000400000 */
[----:B------:R-:W-:-:S04]  /*0f80*/  FFMA.FTZ R35, R24, -R3, 0.10546888411045074463 ;  /* 0x3dd8001218237423 */ /* 0x000fc80000010803 */
[----:B------:R-:W-:-:S04]  /*0f90*/  FFMA.FTZ R35, R24, R35, -0.13229703903198242188 ;  /* 0xbe0778e018237423 */ /* 0x000fc80000010023 */
[----:B------:R-:W-:Y:S01]  /*0fa0*/  FFMA.FTZ R35, R24, R35, 0.14491446316242218018 ;  /* 0x3e14647518237423 */ /* 0x000fe20000010023 */
[----:B0-----:R-:W-:Y:S01]  /*0fb0*/  @!P0 FMUL R26, R26, R26 ;  /* 0x0000001a1a1a8220 */ /* 0x001fe20000400000 */
[----:B------:R-:W-:Y:S02]  /*0fc0*/  ISETP.GE.U32.AND P0, PT, R28, 0x7f800000, PT ;  /* 0x7f8000001c00780c */ /* 0x000fe40003f06070 */
[----:B------:R-:W-:-:S04]  /*0fd0*/  FFMA.FTZ R35, R24, R35, -0.16641564667224884033 ;  /* 0xbe2a68dd18237423 */ /* 0x000fc80000010023 */
[----:B------:R-:W-:-:S04]  /*0fe0*/  FFMA.FTZ R35, R24, R35, 0.19988867640495300293 ;  /* 0x3e4caf9e18237423 */ /* 0x000fc80000010023 */
[----:B------:R-:W-:-:S04]  /*0ff0*/  FFMA.FTZ R35, R24, R35, -0.25000196695327758789 ;  /* 0xbe80004218237423 */ /* 0x000fc80000010023 */
[----:B------:R-:W-:-:S04]  /*1000*/  FFMA.FTZ R35, R24, R35, 0.33333510160446166992 ;  /* 0x3eaaaae618237423 */ /* 0x000fc80000010023 */
[----:B------:R-:W-:-:S04]  /*1010*/  FFMA.FTZ R35, R24, R35, -0.5 ;  /* 0xbf00000018237423 */ /* 0x000fc80000010023 */
[----:B------:R-:W-:-:S04]  /*1020*/  FMUL R35, R24, R35 ;  /* 0x0000002318237220 */ /* 0x000fc80000400000 */
[----:B------:R-:W-:Y:S01]  /*1030*/  FFMA.FTZ R30, R24, R35, R24 ;  /* 0x00000023181e7223 */ /* 0x000fe20000010018 */
[----:B------:R-:W-:Y:S01]  /*1040*/  FFMA.FTZ R24, R36, 0.69314718246459960938, R31 ;  /* 0x3f31721824187823 */ /* 0x000fe2000001001f */
[----:B------:R-:W-:Y:S02]  /*1050*/  FADD.FTZ.RZ R31, R26, 1 ;  /* 0x3f8000001a1f7421 */ /* 0x000fe4000001c000 */
[----:B------:R-:W-:-:S03]  /*1060*/  FFMA.FTZ R19, R19, 0.69314718246459960938, R30 ;  /* 0x3f31721813137823 */ /* 0x000fc6000001001e */
[----:B------:R-:W-:-:S04]  /*1070*/  IADD3 R31, R31, -0x3f400000, RZ ;  /* 0xc0c000001f1f7810 */ /* 0x000fc80007ffe0ff */
[----:B------:R-:W-:Y:S01]  /*1080*/  LOP3.LUT R31, R31, 0xff800000, RZ, 0xc0, !PT ;  /* 0xff8000001f1f7812 */ /* 0x000fe200078ec0ff */
[----:B------:R-:W-:Y:S06]  /*1090*/  @!P0 BRA `(.L_x_3) ;  /* 0x0000000000148947 */ /* 0x000fec0003800000 */
[----:B------:R-:W-:-:S13]  /*10a0*/  ISETP.GE.AND P0, PT, R28, -0x407fffff, PT ;  /* 0xbf8000011c00780c */ /* 0x000fda0003f06270 */
[----:B------:R-:W-:-:S05]  /*10b0*/  @P0 MOV R35, 0x7f800000 ;  /* 0x7f80000000230802 */ /* 0x000fca0000000f00 */
[C---:B------:R-:W-:Y:S01]  /*10c0*/  @P0 FFMA.FTZ R29, R28.reuse, R35, +INF ;  /* 0x7f8000001c1d0423 */ /* 0x040fe20000010023 */
[----:B------:R-:W-:-:S04]  /*10d0*/  FSETP.NEU.AND P0, PT, R28, RZ, PT ;  /* 0x000000ff1c00720b */ /* 0x000fc80003f0d000 */
[----:B------:R-:W-:-:S09]  /*10e0*/  FSEL R29, R29, -RZ, P0 ;  /* 0x800000ff1d1d7208 */ /* 0x000fd20000000000 */
.L_x_3:
[----:B------:R-:W-:Y:S05]  /*10f0*/  BSYNC B0 ;  /* 0x0000000000007941 */ /* 0x000fea0003800000 */
.L_x_2:
[----:B------:R-:W-:Y:S01]  /*1100*/  IADD3 R35, -R31, 0x40800000, RZ ;  /* 0x408000001f237810 */ /* 0x000fe20007ffe1ff */
[----:B------:R-:W-:Y:S01]  /*1110*/  FMUL R34, R2, 1.4426950216293334961 ;  /* 0x3fb8aa3b02227820 */ /* 0x000fe20000400000 */
[----:B------:R-:W-:Y:S01]  /*1120*/  IADD3 R30, R26, -R31, RZ ;  /* 0x8000001f1a1e7210 */ /* 0x000fe20007ffe0ff */
[----:B------:R-:W-:Y:S01]  /*1130*/  BSSY B0, `(.L_x_4) ;  /* 0x0000038000007945 */ /* 0x000fe20003800000 */
[----:B------:R-:W-:Y:S01]  /*1140*/  ISETP.GE.U32.AND P6, PT, R20, 0x7f800000, PT ;  /* 0x7f8000001400780c */ /* 0x000fe20003fc6070 */
[----:B------:R-:W-:Y:S01]  /*1150*/  FFMA.FTZ R35, R35, R18, -1 ;  /* 0xbf80000023237423 */ /* 0x000fe20000010012 */
[----:B------:R-:W-:Y:S02]  /*1160*/  FSETP.GEU.AND P0, PT, R34, -126, PT ;  /* 0xc2fc00002200780b */ /* 0x000fe40003f0e000 */
[----:B------:R-:W-:Y:S01]  /*1170*/  I2FP.F32.S32 R31, R31 ;  /* 0x0000001f001f7245 */ /* 0x000fe20000201400 */
[----:B------:R-:W-:Y:S01]  /*1180*/  FADD R30, R30, R35 ;  /* 0x000000231e1e7221 */ /* 0x000fe20000000000 */
[----:B------:R-:W-:-:S02]  /*1190*/  I2FP.F32.S32 R25, R25 ;  /* 0x0000001900197245 */ /* 0x000fc40000201400 */
[----:B------:R-:W-:Y:S01]  /*11a0*/  ISETP.GE.U32.AND P1, PT, R21, 0x7f800000, PT ;  /* 0x7f8000001500780c */ /* 0x000fe20003f26070 */
[C---:B------:R-:W-:Y:S01]  /*11b0*/  FFMA.FTZ R35, R30.reuse, -R3, 0.10546888411045074463 ;  /* 0x3dd800121e237423 */ /* 0x040fe20000010803 */
[----:B------:R-:W-:Y:S01]  /*11c0*/  FMUL R31, R31, 1.1920928955078125e-07 ;  /* 0x340000001f1f7820 */ /* 0x000fe20000400000 */
[----:B------:R-:W-:Y:S01]  /*11d0*/  FMUL R25, R25, 1.1920928955078125e-07 ;  /* 0x3400000019197820 */ /* 0x000fe20000400000 */
[----:B------:R-:W-:Y:S01]  /*11e0*/  ISETP.GE.U32.AND P2, PT, R23, 0x7f800000, PT ;  /* 0x7f8000001700780c */ /* 0x000fe20003f46070 */
[----:B------:R-:W-:Y:S01]  /*11f0*/  FFMA.FTZ R35, R30, R35, -0.13229703903198242188 ;  /* 0xbe0778e01e237423 */ /* 0x000fe20000010023 */
[----:B------:R-:W-:Y:S01]  /*1200*/  ISETP.GE.U32.AND P3, PT, R0, 0x7f800000, PT ;  /* 0x7f8000000000780c */ /* 0x000fe20003f66070 */
[----:B------:R-:W-:Y:S01]  /*1210*/  @!P0 FMUL R34, R34, 0.5 ;  /* 0x3f00000022228820 */ /* 0x000fe20000400000 */
[----:B------:R-:W-:Y:S01]  /*1220*/  ISETP.GE.U32.AND P4, PT, R26, 0x7f800000, PT ;  /* 0x7f8000001a00780c */ /* 0x000fe20003f86070 */
[C---:B------:R-:W-:Y:S01]  /*1230*/  FFMA.FTZ R35, R30.reuse, R35, 0.14491446316242218018 ;  /* 0x3e1464751e237423 */ /* 0x040fe20000010023 */
[----:B------:R-:W-:Y:S01]  /*1240*/  FFMA.FTZ R22, R25, 0.69314718246459960938, R22 ;  /* 0x3f31721819167823 */ /* 0x000fe20000010016 */
[----:B------:R-:W0:Y:S02]  /*1250*/  MUFU.EX2 R28, R34 ;  /* 0x00000022001c7308 */ /* 0x000e240000000800 */
[----:B------:R-:W-:-:S04]  /*1260*/  FFMA.FTZ R35, R30, R35, -0.16641564667224884033 ;  /* 0xbe2a68dd1e237423 */ /* 0x000fc80000010023 */
[----:B------:R-:W-:-:S04]  /*1270*/  FFMA.FTZ R35, R30, R35, 0.19988867640495300293 ;  /* 0x3e4caf9e1e237423 */ /* 0x000fc80000010023 */
[----:B------:R-:W-:-:S04]  /*1280*/  FFMA.FTZ R35, R30, R35, -0.25000196695327758789 ;  /* 0xbe8000421e237423 */ /* 0x000fc80000010023 */
[----:B------:R-:W-:Y:S01]  /*1290*/  FFMA.FTZ R35, R30, R35, 0.33333510160446166992 ;  /* 0x3eaaaae61e237423 */ /* 0x000fe20000010023 */
[----:B0-----:R-:W-:Y:S01]  /*12a0*/  @!P0 FMUL R28, R28, R28 ;  /* 0x0000001c1c1c8220 */ /* 0x001fe20000400000 */
[----:B------:R-:W-:Y:S02]  /*12b0*/  FSETP.GT.AND P0, PT, R33, 20, PT ;  /* 0x41a000002100780b */ /* 0x000fe40003f04000 */
[----:B------:R-:W-:Y:S02]  /*12c0*/  FFMA.FTZ R35, R30, R35, -0.5 ;  /* 0xbf0000001e237423 */ /* 0x000fe40000010023 */
[----:B------:R-:W-:Y:S02]  /*12d0*/  ISETP.GE.U32.AND P5, PT, R28, 0x7f800000, PT ;  /* 0x7f8000001c00780c */ /* 0x000fe40003fa6070 */
[----:B------:R-:W-:-:S04]  /*12e0*/  FMUL R35, R30, R35 ;  /* 0x000000231e237220 */ /* 0x000fc80000400000 */
[----:B------:R-:W-:Y:S01]  /*12f0*/  FFMA.FTZ R30, R30, R35, R30 ;  /* 0x000000231e1e7223 */ /* 0x000fe2000001001e */
[----:B------:R-:W-:-:S05]  /*1300*/  FADD.FTZ.RZ R35, R28, 1 ;  /* 0x3f8000001c237421 */ /* 0x000fca000001c000 */
[----:B------:R-:W-:-:S04]  /*1310*/  IADD3 R35, R35, -0x3f400000, RZ ;  /* 0xc0c0000023237810 */ /* 0x000fc80007ffe0ff */
[----:B------:R-:W-:-:S04]  /*1320*/  LOP3.LUT R35, R35, 0xff800000, RZ, 0xc0, !PT ;  /* 0xff80000023237812 */ /* 0x000fc800078ec0ff */
[----:B------:R-:W-:-:S05]  /*1330*/  IADD3 R36, -R35, 0x40800000, RZ ;  /* 0x4080000023247810 */ /* 0x000fca0007ffe1ff */
[----:B------:R-:W-:Y:S01]  /*1340*/  FFMA.FTZ R36, R36, R18, -1 ;  /* 0xbf80000024247423 */ /* 0x000fe20000010012 */
[----:B------:R-:W-:Y:S02]  /*1350*/  IADD3 R18, R28, -R35, RZ ;  /* 0x800000231c127210 */ /* 0x000fe40007ffe0ff */
[----:B------:R-:W-:-:S03]  /*1360*/  I2FP.F32.S32 R35, R35 ;  /* 0x0000002300237245 */ /* 0x000fc60000201400 */
[----:B------:R-:W-:-:S04]  /*1370*/  FADD R18, R18, R36 ;  /* 0x0000002412127221 */ /* 0x000fc80000000000 */
[----:B------:R-:W-:-:S04]  /*1380*/  FFMA.FTZ R3, R18, -R3, 0.10546888411045074463 ;  /* 0x3dd8001212037423 */ /* 0x000fc80000010803 */
[----:B------:R-:W-:-:S04]  /*1390*/  FFMA.FTZ R3, R18, R3, -0.13229703903198242188 ;  /* 0xbe0778e012037423 */ /* 0x000fc80000010003 */
[----:B------:R-:W-:-:S04]  /*13a0*/  FFMA.FTZ R3, R18, R3, 0.14491446316242218018 ;  /* 0x3e14647512037423 */ /* 0x000fc80000010003 */
        /* <DEDUP_REMOVED lines=8> */
[----:B------:R-:W-:-:S04]  /*1430*/  FMUL R30, R35, 1.1920928955078125e-07 ;  /* 0x34000000231e7820 */ /* 0x000fc80000400000 */
[----:B------:R-:W-:Y:S01]  /*1440*/  FFMA.FTZ R3, R30, 0.69314718246459960938, R3 ;  /* 0x3f3172181e037823 */ /* 0x000fe20000010003 */
[----:B------:R-:W-:Y:S06]  /*1450*/  @!P6 BRA `(.L_x_5) ;  /* 0x000000000014e947 */ /* 0x000fec0003800000 */
[----:B------:R-:W-:-:S13]  /*1460*/  ISETP.GE.AND P6, PT, R20, -0x407fffff, PT ;  /* 0xbf8000011400780c */ /* 0x000fda0003fc6270 */
[----:B------:R-:W-:-:S05]  /*1470*/  @P6 MOV R25, 0x7f800000 ;  /* 0x7f80000000196802 */ /* 0x000fca0000000f00 */
[C---:B------:R-:W-:Y:S01]  /*1480*/  @P6 FFMA.FTZ R22, R20.reuse, R25, +INF ;  /* 0x7f80000014166423 */ /* 0x040fe20000010019 */
[----:B------:R-:W-:-:S04]  /*1490*/  FSETP.NEU.AND P6, PT, R20, RZ, PT ;  /* 0x000000ff1400720b */ /* 0x000fc80003fcd000 */
[----:B------:R-:W-:-:S09]  /*14a0*/  FSEL R22, R22, -RZ, P6 ;  /* 0x800000ff16167208 */ /* 0x000fd20003000000 */
.L_x_5:
[----:B------:R-:W-:Y:S05]  /*14b0*/  BSYNC B0 ;  /* 0x0000000000007941 */ /* 0x000fea0003800000 */
.L_x_4:
[----:B------:R-:W-:Y:S04]  /*14c0*/  BSSY B0, `(.L_x_6) ;  /* 0x0000007000007945 */ /* 0x000fe80003800000 */
[----:B------:R-:W-:Y:S05]  /*14d0*/  @!P1 BRA `(.L_x_7) ;  /* 0x0000000000149947 */ /* 0x000fea0003800000 */
[C---:B------:R-:W-:Y:S02]  /*14e0*/  ISETP.GE.AND P1, PT, R21.reuse, -0x407fffff, PT ;  /* 0xbf8000011500780c */ /* 0x040fe40003f26270 */
[----:B------:R-:W-:-:S11]  /*14f0*/  FSETP.NEU.AND P6, PT, R21, RZ, PT ;  /* 0x000000ff1500720b */ /* 0x000fd60003fcd000 */
[----:B------:R-:W-:-:S05]  /*1500*/  @P1 MOV R20, 0x7f800000 ;  /* 0x7f80000000141802 */ /* 0x000fca0000000f00 */
[----:B------:R-:W-:-:S05]  /*1510*/  @P1 FFMA.FTZ R27, R21, R20, +INF ;  /* 0x7f800000151b1423 */ /* 0x000fca0000010014 */
[----:B------:R-:W-:-:S07]  /*1520*/  FSEL R27, R27, -RZ, P6 ;  /* 0x800000ff1b1b7208 */ /* 0x000fce0003000000 */
.L_x_7:
[----:B------:R-:W-:Y:S05]  /*1530*/  BSYNC B0 ;  /* 0x0000000000007941 */ /* 0x000fea0003800000 */
.L_x_6:
[----:B------:R-:W-:Y:S04]  /*1540*/  BSSY B0, `(.L_x_8) ;  /* 0x0000007000007945 */ /* 0x000fe80003800000 */
[----:B------:R-:W-:Y:S05]  /*1550*/  @!P2 BRA `(.L_x_9) ;  /* 0x000000000014a947 */ /* 0x000fea0003800000 */
[C---:B------:R-:W-:Y:S02]  /*1560*/  ISETP.GE.AND P1, PT, R23.reuse, -0x407fffff, PT ;  /* 0xbf8000011700780c */ /* 0x040fe40003f26270 */
[----:B------:R-:W-:-:S11]  /*1570*/  FSETP.NEU.AND P2, PT, R23, RZ, PT ;  /* 0x000000ff1700720b */ /* 0x000fd60003f4d000 */
[----:B------:R-:W-:-:S05]  /*1580*/  @P1 MOV R20, 0x7f800000 ;  /* 0x7f80000000141802 */ /* 0x000fca0000000f00 */
[----:B------:R-:W-:-:S05]  /*1590*/  @P1 FFMA.FTZ R24, R23, R20, +INF ;  /* 0x7f80000017181423 */ /* 0x000fca0000010014 */
[----:B------:R-:W-:-:S07]  /*15a0*/  FSEL R24, R24, -RZ, P2 ;  /* 0x800000ff18187208 */ /* 0x000fce0001000000 */
.L_x_9:
[----:B------:R-:W-:Y:S05]  /*15b0*/  BSYNC B0 ;  /* 0x0000000000007941 */ /* 0x000fea0003800000 */
.L_x_8:
[----:B------:R-:W-:Y:S04]  /*15c0*/  BSSY B0, `(.L_x_10) ;  /* 0x0000007000007945 */ /* 0x000fe80003800000 */
[----:B------:R-:W-:Y:S05]  /*15d0*/  @!P3 BRA `(.L_x_11) ;  /* 0x000000000014b947 */ /* 0x000fea0003800000 */
[C---:B------:R-:W-:Y:S02]  /*15e0*/  ISETP.GE.AND P1, PT, R0.reuse, -0x407fffff, PT ;  /* 0xbf8000010000780c */ /* 0x040fe40003f26270 */
[----:B------:R-:W-:-:S11]  /*15f0*/  FSETP.NEU.AND P2, PT, R0, RZ, PT ;  /* 0x000000ff0000720b */ /* 0x000fd60003f4d000 */
[----:B------:R-:W-:-:S05]  /*1600*/  @P1 MOV R21, 0x7f800000 ;  /* 0x7f80000000151802 */ /* 0x000fca0000000f00 */
[----:B------:R-:W-:-:S05]  /*1610*/  @P1 FFMA.FTZ R19, R0, R21, +INF ;  /* 0x7f80000000131423 */ /* 0x000fca0000010015 */
[----:B------:R-:W-:-:S07]  /*1620*/  FSEL R19, R19, -RZ, P2 ;  /* 0x800000ff13137208 */ /* 0x000fce0001000000 */
.L_x_11:
[----:B------:R-:W-:Y:S05]  /*1630*/  BSYNC B0 ;  /* 0x0000000000007941 */ /* 0x000fea0003800000 */
.L_x_10:
[----:B------:R-:W-:Y:S04]  /*1640*/  BSSY B0, `(.L_x_12) ;  /* 0x0000007000007945 */ /* 0x000fe80003800000 */
[----:B------:R-:W-:Y:S05]  /*1650*/  @!P4 BRA `(.L_x_13) ;  /* 0x000000000014c947 */ /* 0x000fea0003800000 */
[C---:B------:R-:W-:Y:S02]  /*1660*/  ISETP.GE.AND P1, PT, R26.reuse, -0x407fffff, PT ;  /* 0xbf8000011a00780c */ /* 0x040fe40003f26270 */
[----:B------:R-:W-:-:S11]  /*1670*/  FSETP.NEU.AND P2, PT, R26, RZ, PT ;  /* 0x000000ff1a00720b */ /* 0x000fd60003f4d000 */
[----:B------:R-:W-:-:S05]  /*1680*/  @P1 MOV R21, 0x7f800000 ;  /* 0x7f80000000151802 */ /* 0x000fca0000000f00 */
[----:B------:R-:W-:-:S05]  /*1690*/  @P1 FFMA.FTZ R18, R26, R21, +INF ;  /* 0x7f8000001a121423 */ /* 0x000fca0000010015 */
[----:B------:R-:W-:-:S07]  /*16a0*/  FSEL R18, R18, -RZ, P2 ;  /* 0x800000ff12127208 */ /* 0x000fce0001000000 */
.L_x_13:
[----:B------:R-:W-:Y:S05]  /*16b0*/  BSYNC B0 ;  /* 0x0000000000007941 */ /* 0x000fea0003800000 */
.L_x_12:
[----:B------:R-:W-:Y:S04]  /*16c0*/  BSSY B0, `(.L_x_14) ;  /* 0x0000007000007945 */ /* 0x000fe80003800000 */
[----:B------:R-:W-:Y:S05]  /*16d0*/  @!P5 BRA `(.L_x_15) ;  /* 0x000000000014d947 */ /* 0x000fea0003800000 */
[C---:B------:R-:W-:Y:S02]  /*16e0*/  ISETP.GE.AND P1, PT, R28.reuse, -0x407fffff, PT ;  /* 0xbf8000011c00780c */ /* 0x040fe40003f26270 */
[----:B------:R-:W-:-:S11]  /*16f0*/  FSETP.NEU.AND P2, PT, R28, RZ, PT ;  /* 0x000000ff1c00720b */ /* 0x000fd60003f4d000 */
[----:B------:R-:W-:-:S05]  /*1700*/  @P1 MOV R21, 0x7f800000 ;  /* 0x7f80000000151802 */ /* 0x000fca0000000f00 */
[----:B------:R-:W-:-:S05]  /*1710*/  @P1 FFMA.FTZ R3, R28, R21, +INF ;  /* 0x7f8000001c031423 */ /* 0x000fca0000010015 */
[----:B------:R-:W-:-:S07]  /*1720*/  FSEL R3, R3, -RZ, P2 ;  /* 0x800000ff03037208 */ /* 0x000fce0001000000 */
.L_x_15:
[----:B------:R-:W-:Y:S05]  /*1730*/  BSYNC B0 ;  /* 0x0000000000007941 */ /* 0x000fea0003800000 */
.L_x_14:
[----:B------:R-:W-:Y:S01]  /*1740*/  FSEL R21, R33, R37, P0 ;  /* 0x0000002521157208 */ /* 0x000fe20000000000 */
[----:B------:R-:W-:Y:S01]  /*1750*/  BSSY B0, `(.L_x_16) ;  /* 0x0000018000007945 */ /* 0x000fe20003800000 */
[C---:B------:R-:W-:Y:S02]  /*1760*/  FSETP.GT.AND P1, PT, R16.reuse, 20, PT ;  /* 0x41a000001000780b */ /* 0x040fe40003f24000 */
[----:B------:R-:W-:Y:S01]  /*1770*/  FSETP.GT.AND P0, PT, R17, 20, PT ;  /* 0x41a000001100780b */ /* 0x000fe20003f04000 */
[----:B------:R-:W-:Y:S01]  /*1780*/  FADD.FTZ R28, |R21|, -RZ ;  /* 0x800000ff151c7221 */ /* 0x000fe20000010200 */
[----:B------:R-:W-:-:S04]  /*1790*/  FSEL R20, R16, R29, P1 ;  /* 0x0000001d10147208 */ /* 0x000fc80000800000 */
[----:B------:R-:W-:-:S13]  /*17a0*/  FSETP.GE.AND P2, PT, R28, 0.60000002384185791016, PT ;  /* 0x3f19999a1c00780b */ /* 0x000fda0003f46000 */
[----:B------:R-:W-:Y:S05]  /*17b0*/  @!P2 BRA `(.L_x_17) ;  /* 0x000000000028a947 */ /* 0x000fea0003800000 */
[C---:B------:R-:W-:Y:S01]  /*17c0*/  FMUL R0, R28.reuse, 2.8853900432586669922 ;  /* 0x4038aa3b1c007820 */ /* 0x040fe20000400000 */
[----:B------:R-:W-:Y:S01]  /*17d0*/  HFMA2.MMA R26, -RZ, RZ, 1.875, 0 ;  /* 0x3f800000ff1a7435 */ /* 0x000fe200000001ff */
[----:B------:R-:W-:-:S04]  /*17e0*/  FSETP.GE.AND P1, PT, R28, 9.010913848876953125, PT ;  /* 0x41102cb41c00780b */ /* 0x000fc80003f26000 */
[----:B------:R-:W0:Y:S02]  /*17f0*/  MUFU.EX2 R0, R0 ;  /* 0x0000000000007308 */ /* 0x000e240000000800 */
[----:B0-----:R-:W-:-:S06]  /*1800*/  FADD R23, R0, 1 ;  /* 0x3f80000000177421 */ /* 0x001fcc0000000000 */
[----:B------:R-:W0:Y:S02]  /*1810*/  MUFU.RCP R23, R23 ;  /* 0x0000001700177308 */ /* 0x000e240000001000 */
[----:B0-----:R-:W-:-:S05]  /*1820*/  FFMA.FTZ R25, R23, -2, R26 ;  /* 0xc000000017197823 */ /* 0x001fca000001001a */
[----:B------:R-:W-:-:S04]  /*1830*/  FSEL R26, R25, 1, !P1 ;  /* 0x3f800000191a7808 */ /* 0x000fc80004800000 */
[----:B------:R-:W-:Y:S01]  /*1840*/  LOP3.LUT R21, R26, 0x80000000, R21, 0xf8, !PT ;  /* 0x800000001a157812 */ /* 0x000fe200078ef815 */
[----:B------:R-:W-:Y:S06]  /*1850*/  BRA `(.L_x_18) ;  /* 0x00000000001c7947 */ /* 0x000fec0003800000 */
.L_x_17:
[----:B------:R-:W-:Y:S01]  /*1860*/  MOV R0, 0x3c80f082 ;  /* 0x3c80f08200007802 */ /* 0x000fe20000000f00 */
[----:B------:R-:W-:-:S04]  /*1870*/  FMUL R23, R21, R21 ;  /* 0x0000001515177220 */ /* 0x000fc80000400000 */
[----:B------:R-:W-:-:S04]  /*1880*/  FFMA.FTZ R0, R23, R0, -0.052303962409496307373 ;  /* 0xbd563cae17007423 */ /* 0x000fc80000010000 */
[----:B------:R-:W-:-:S04]  /*1890*/  FFMA.FTZ R0, R23, R0, 0.1331529766321182251 ;  /* 0x3e08594117007423 */ /* 0x000fc80000010000 */
[----:B------:R-:W-:-:S04]  /*18a0*/  FFMA.FTZ R0, R23, R0, -0.33332768082618713379 ;  /* 0xbeaaa9ed17007423 */ /* 0x000fc80000010000 */
[----:B------:R-:W-:-:S04]  /*18b0*/  FFMA.FTZ R0, R23, R0, RZ ;  /* 0x0000000017007223 */ /* 0x000fc800000100ff */
[----:B------:R-:W-:-:S07]  /*18c0*/  FFMA.FTZ R21, R21, R0, R21 ;  /* 0x0000000015157223 */ /* 0x000fce0000010015 */
.L_x_18:
[----:B------:R-:W-:Y:S05]  /*18d0*/  BSYNC B0 ;  /* 0x0000000000007941 */ /* 0x000fea0003800000 */
.L_x_16:
[----:B------:R-:W-:Y:S01]  /*18e0*/  FADD.FTZ R28, |R20|, -RZ ;  /* 0x800000ff141c7221 */ /* 0x000fe20000010200 */
[----:B------:R-:W-:Y:S01]  /*18f0*/  BSSY B0, `(.L_x_19) ;  /* 0x0000016000007945 */ /* 0x000fe20003800000 */
[----:B------:R-:W-:Y:S02]  /*1900*/  FSETP.GT.AND P1, PT, R12, 20, PT ;  /* 0x41a000000c00780b */ /* 0x000fe40003f24000 */
[----:B------:R-:W-:Y:S02]  /*1910*/  FSEL R22, R17, R22, P0 ;  /* 0x0000001611167208 */ /* 0x000fe40000000000 */
        /* <DEDUP_REMOVED lines=12> */
.L_x_20:
[----:B------:R-:W-:Y:S01]  /*19e0*/  MOV R0, 0x3c80f082 ;  /* 0x3c80f08200007802 */ /* 0x000fe20000000f00 */
[----:B------:R-:W-:-:S04]  /*19f0*/  FMUL R23, R20, R20 ;  /* 0x0000001414177220 */ /* 0x000fc80000400000 */
[----:B------:R-:W-:-:S04]  /*1a00*/  FFMA.FTZ R0, R23, R0, -0.052303962409496307373 ;  /* 0xbd563cae17007423 */ /* 0x000fc80000010000 */
[----:B------:R-:W-:-:S04]  /*1a10*/  FFMA.FTZ R0, R23, R0, 0.1331529766321182251 ;  /* 0x3e08594117007423 */ /* 0x000fc80000010000 */
[----:B------:R-:W-:-:S04]  /*1a20*/  FFMA.FTZ R0, R23, R0, -0.33332768082618713379 ;  /* 0xbeaaa9ed17007423 */ /* 0x000fc80000010000 */
[----:B------:R-:W-:-:S04]  /*1a30*/  FFMA.FTZ R23, R23, R0, RZ ;  /* 0x0000000017177223 */ /* 0x000fc800000100ff */
[----:B------:R-:W-:-:S07]  /*1a40*/  FFMA.FTZ R20, R20, R23, R20 ;  /* 0x0000001714147223 */ /* 0x000fce0000010014 */
.L_x_21:
[----:B------:R-:W-:Y:S05]  /*1a50*/  BSYNC B0 ;  /* 0x0000000000007941 */ /* 0x000fea0003800000 */
.L_x_19:
        /* <DEDUP_REMOVED lines=16> */
.L_x_23:
[----:B------:R-:W-:Y:S01]  /*1b60*/  MOV R0, 0x3c80f082 ;  /* 0x3c80f08200007802 */ /* 0x000fe20000000f00 */
[----:B------:R-:W-:-:S04]  /*1b70*/  FMUL R25, R22, R22 ;  /* 0x0000001616197220 */ /* 0x000fc80000400000 */
[----:B------:R-:W-:-:S04]  /*1b80*/  FFMA.FTZ R0, R25, R0, -0.052303962409496307373 ;  /* 0xbd563cae19007423 */ /* 0x000fc80000010000 */
[----:B------:R-:W-:-:S04]  /*1b90*/  FFMA.FTZ R0, R25, R0, 0.1331529766321182251 ;  /* 0x3e08594119007423 */ /* 0x000fc80000010000 */
[----:B------:R-:W-:-:S04]  /*1ba0*/  FFMA.FTZ R0, R25, R0, -0.33332768082618713379 ;  /* 0xbeaaa9ed19007423 */ /* 0x000fc80000010000 */
[----:B------:R-:W-:-:S04]  /*1bb0*/  FFMA.FTZ R25, R25, R0, RZ ;  /* 0x0000000019197223 */ /* 0x000fc800000100ff */
[----:B------:R-:W-:-:S07]  /*1bc0*/  FFMA.FTZ R22, R22, R25, R22 ;  /* 0x0000001916167223 */ /* 0x000fce0000010016 */
.L_x_24:
[----:B------:R-:W-:Y:S05]  /*1bd0*/  BSYNC B0 ;  /* 0x0000000000007941 */ /* 0x000fea0003800000 */
.L_x_22:
        /* <DEDUP_REMOVED lines=16> */
.L_x_26:
[----:B------:R-:W-:Y:S01]  /*1ce0*/  MOV R0, 0x3c80f082 ;  /* 0x3c80f08200007802 */ /* 0x000fe20000000f00 */
[----:B------:R-:W-:-:S04]  /*1cf0*/  FMUL R25, R23, R23 ;  /* 0x0000001717197220 */ /* 0x000fc80000400000 */
[----:B------:R-:W-:-:S04]  /*1d00*/  FFMA.FTZ R0, R25, R0, -0.052303962409496307373 ;  /* 0xbd563cae19007423 */ /* 0x000fc80000010000 */
[----:B------:R-:W-:-:S04]  /*1d10*/  FFMA.FTZ R0, R25, R0, 0.1331529766321182251 ;  /* 0x3e08594119007423 */ /* 0x000fc80000010000 */
[----:B------:R-:W-:-:S04]  /*1d20*/  FFMA.FTZ R0, R25, R0, -0.33332768082618713379 ;  /* 0xbeaaa9ed19007423 */ /* 0x000fc80000010000 */
[----:B------:R-:W-:-:S04]  /*1d30*/  FFMA.FTZ R0, R25, R0, RZ ;  /* 0x0000000019007223 */ /* 0x000fc800000100ff */
[----:B------:R-:W-:-:S07]  /*1d40*/  FFMA.FTZ R23, R23, R0, R23 ;  /* 0x0000000017177223 */ /* 0x000fce0000010017 */
.L_x_27:
[----:B------:R-:W-:Y:S05]  /*1d50*/  BSYNC B0 ;  /* 0x0000000000007941 */ /* 0x000fea0003800000 */
.L_x_25:
        /* <DEDUP_REMOVED lines=16> */
.L_x_29:
[----:B------:R-:W-:Y:S01]  /*1e60*/  MOV R0, 0x3c80f082 ;  /* 0x3c80f08200007802 */ /* 0x000fe20000000f00 */
[----:B------:R-:W-:-:S04]  /*1e70*/  FMUL R25, R24, R24 ;  /* 0x0000001818197220 */ /* 0x000fc80000400000 */
[----:B------:R-:W-:-:S04]  /*1e80*/  FFMA.FTZ R0, R25, R0, -0.052303962409496307373 ;  /* 0xbd563cae19007423 */ /* 0x000fc80000010000 */
[----:B------:R-:W-:-:S04]  /*1e90*/  FFMA.FTZ R0, R25, R0, 0.1331529766321182251 ;  /* 0x3e08594119007423 */ /* 0x000fc80000010000 */
[----:B------:R-:W-:-:S04]  /*1ea0*/  FFMA.FTZ R0, R25, R0, -0.33332768082618713379 ;  /* 0xbeaaa9ed19007423 */ /* 0x000fc80000010000 */
[----:B------:R-:W-:-:S04]  /*1eb0*/  FFMA.FTZ R25, R25, R0, RZ ;  /* 0x0000000019197223 */ /* 0x000fc800000100ff */
[----:B------:R-:W-:-:S07]  /*1ec0*/  FFMA.FTZ R24, R24, R25, R24 ;  /* 0x0000001918187223 */ /* 0x000fce0000010018 */
.L_x_30:
[----:B------:R-:W-:Y:S05]  /*1ed0*/  BSYNC B0 ;  /* 0x0000000000007941 */ /* 0x000fea0003800000 */
.L_x_28:
        /* <DEDUP_REMOVED lines=16> */
.L_x_32:
[----:B------:R-:W-:Y:S01]  /*1fe0*/  MOV R0, 0x3c80f082 ;  /* 0x3c80f08200007802 */ /* 0x000fe20000000f00 */
[----:B------:R-:W-:-:S04]  /*1ff0*/  FMUL R25, R19, R19 ;  /* 0x0000001313197220 */ /* 0x000fc80000400000 */
[----:B------:R-:W-:-:S04]  /*2000*/  FFMA.FTZ R0, R25, R0, -0.052303962409496307373 ;  /* 0xbd563cae19007423 */ /* 0x000fc80000010000 */
[----:B------:R-:W-:-:S04]  /*2010*/  FFMA.FTZ R0, R25, R0, 0.1331529766321182251 ;  /* 0x3e08594119007423 */ /* 0x000fc80000010000 */
[----:B------:R-:W-:-:S04]  /*2020*/  FFMA.FTZ R0, R25, R0, -0.33332768082618713379 ;  /* 0xbeaaa9ed19007423 */ /* 0x000fc80000010000 */
[----:B------:R-:W-:-:S04]  /*2030*/  FFMA.FTZ R0, R25, R0, RZ ;  /* 0x0000000019007223 */ /* 0x000fc800000100ff */
[----:B------:R-:W-:-:S07]  /*2040*/  FFMA.FTZ R25, R19, R0, R19 ;  /* 0x0000000013197223 */ /* 0x000fce0000010013 */
.L_x_33:
[----:B------:R-:W-:Y:S05]  /*2050*/  BSYNC B0 ;  /* 0x0000000000007941 */ /* 0x000fea0003800000 */
.L_x_31:
[----:B------:R-:W-:Y:S01]  /*2060*/  FADD.FTZ R27, |R18|, -RZ ;  /* 0x800000ff121b7221 */ /* 0x000fe20000010200 */
[----:B------:R-:W-:Y:S01]  /*2070*/  BSSY B0, `(.L_x_34) ;  /* 0x0000015000007945 */ /* 0x000fe20003800000 */
[----:B------:R-:W-:-:S03]  /*2080*/  FSEL R3, R2, R3, P1 ;  /* 0x0000000302037208 */ /* 0x000fc60000800000 */
        /* <DEDUP_REMOVED lines=12> */
.L_x_35:
[----:B------:R-:W-:Y:S01]  /*2150*/  MOV R0, 0x3c80f082 ;  /* 0x3c80f08200007802 */ /* 0x000fe20000000f00 */
[----:B------:R-:W-:-:S04]  /*2160*/  FMUL R19, R18, R18 ;  /* 0x0000001212137220 */ /* 0x000fc80000400000 */
[----:B------:R-:W-:-:S04]  /*2170*/  FFMA.FTZ R0, R19, R0, -0.052303962409496307373 ;  /* 0xbd563cae13007423 */ /* 0x000fc80000010000 */
[----:B------:R-:W-:-:S04]  /*2180*/  FFMA.FTZ R0, R19, R0, 0.1331529766321182251 ;  /* 0x3e08594113007423 */ /* 0x000fc80000010000 */
[----:B------:R-:W-:-:S04]  /*2190*/  FFMA.FTZ R0, R19, R0, -0.33332768082618713379 ;  /* 0xbeaaa9ed13007423 */ /* 0x000fc80000010000 */
[----:B------:R-:W-:-:S04]  /*21a0*/  FFMA.FTZ R19, R19, R0, RZ ;  /* 0x0000000013137223 */ /* 0x000fc800000100ff */
[----:B------:R-:W-:-:S07]  /*21b0*/  FFMA.FTZ R26, R18, R19, R18 ;  /* 0x00000013121a7223 */ /* 0x000fce0000010012 */
.L_x_36:
[----:B------:R-:W-:Y:S05]  /*21c0*/  BSYNC B0 ;  /* 0x0000000000007941 */ /* 0x000fea0003800000 */
.L_x_34:
[----:B------:R-:W-:Y:S01]  /*21d0*/  FADD.FTZ R28, |R3|, -RZ ;  /* 0x800000ff031c7221 */ /* 0x000fe20000010200 */
[----:B------:R-:W-:Y:S01]  /*21e0*/  BSSY B0, `(.L_x_37) ;  /* 0x0000015000007945 */ /* 0x000fe20003800000 */
[----:B------:R-:W-:-:S03]  /*21f0*/  SHF.R.S32.HI R19, RZ, 0x1f, R32 ;  /* 0x0000001fff137819 */ /* 0x000fc60000011420 */
        /* <DEDUP_REMOVED lines=12> */
.L_x_38:
[----:B------:R-:W-:Y:S01]  /*22c0*/  MOV R0, 0x3c80f082 ;  /* 0x3c80f08200007802 */ /* 0x000fe20000000f00 */
[----:B------:R-:W-:-:S04]  /*22d0*/  FMUL R27, R3, R3 ;  /* 0x00000003031b7220 */ /* 0x000fc80000400000 */
[----:B------:R-:W-:-:S04]  /*22e0*/  FFMA.FTZ R0, R27, R0, -0.052303962409496307373 ;  /* 0xbd563cae1b007423 */ /* 0x000fc80000010000 */
[----:B------:R-:W-:-:S04]  /*22f0*/  FFMA.FTZ R0, R27, R0, 0.1331529766321182251 ;  /* 0x3e0859411b007423 */ /* 0x000fc80000010000 */
[----:B------:R-:W-:-:S04]  /*2300*/  FFMA.FTZ R0, R27, R0, -0.33332768082618713379 ;  /* 0xbeaaa9ed1b007423 */ /* 0x000fc80000010000 */
[----:B------:R-:W-:-:S04]  /*2310*/  FFMA.FTZ R0, R27, R0, RZ ;  /* 0x000000001b007223 */ /* 0x000fc800000100ff */
[----:B------:R-:W-:-:S07]  /*2320*/  FFMA.FTZ R3, R3, R0, R3 ;  /* 0x0000000003037223 */ /* 0x000fce0000010003 */
.L_x_39:
[----:B------:R-:W-:Y:S05]  /*2330*/  BSYNC B0 ;  /* 0x0000000000007941 */ /* 0x000fea0003800000 */
.L_x_37:
[----:B------:R-:W-:Y:S01]  /*2340*/  ULDC.64 UR6, c[0x0][0x210] ;  /* 0x0000840000067ab9 */ /* 0x000fe20000000a00 */
[----:B-----5:R-:W-:Y:S01]  /*2350*/  FFMA R4, R33, R21, R4 ;  /* 0x0000001521047223 */ /* 0x020fe20000000004 */
[----:B------:R-:W-:Y:S01]  /*2360*/  LEA R18, P0, R32, UR6, 0x2 ;  /* 0x0000000620127c11 */ /* 0x000fe2000f8010ff */
[----:B------:R-:W-:Y:S01]  /*2370*/  FFMA R5, R16, R20, R5 ;  /* 0x0000001410057223 */ /* 0x000fe20000000005 */
[----:B------:R-:W-:Y:S01]  /*2380*/  FFMA R6, R17, R22, R6 ;  /* 0x0000001611067223 */ /* 0x000fe20000000006 */
[----:B------:R-:W-:Y:S01]  /*2390*/  FFMA R7, R12, R23, R7 ;  /* 0x000000170c077223 */ /* 0x000fe20000000007 */
[----:B------:R-:W-:Y:S01]  /*23a0*/  LEA.HI.X R19, R32, UR7, R19, 0x2, P0 ;  /* 0x0000000720137c11 */ /* 0x000fe200080f1413 */
[----:B------:R-:W-:Y:S01]  /*23b0*/  FFMA R8, R13, R24, R8 ;  /* 0x000000180d087223 */ /* 0x000fe20000000008 */
[----:B------:R-:W-:Y:S01]  /*23c0*/  FFMA R9, R14, R25, R9 ;  /* 0x000000190e097223 */ /* 0x000fe20000000009 */
[----:B------:R-:W-:Y:S01]  /*23d0*/  FFMA R10, R15, R26, R10 ;  /* 0x0000001a0f0a7223 */ /* 0x000fe2000000000a */
[----:B------:R-:W-:Y:S01]  /*23e0*/  FFMA R11, R2, R3, R11 ;  /* 0x00000003020b7223 */ /* 0x000fe2000000000b */
[----:B------:R-:W-:Y:S04]  /*23f0*/  STG.E.128 desc[UR4][R18.64], R4 ;  /* 0x0000000412007986 */ /* 0x000fe8000c101d04 */
[----:B------:R-:W-:Y:S01]  /*2400*/  STG.E.128 desc[UR4][R18.64+0x800], R8 ;  /* 0x0008000812007986 */ /* 0x000fe2000c101d04 */
[----:B------:R-:W-:Y:S05]  /*2410*/  EXIT ;  /* 0x000000000000794d */ /* 0x000fea0003800000 */
.L_x_40:
[----:B------:R-:W-:-:S00]  /*2420*/  BRA `(.L_x_40) ;  /* 0xfffffffc00fc7947 */ /* 0x000fc0000383ffff */
[----:B------:R-:W-:-:S00]  /*2430*/  NOP ;  /* 0x0000000000007918 */ /* 0x000fc00000000000 */
        /* <DEDUP_REMOVED lines=12> */
.L_x_41:


//--------------------- .nv.global.init           --------------------------
	.section	.nv.global.init,"aw",@progbits
.nv.global.init:
	.type		_$_str,@object
	.size		_$_str,(_$_str_$_2 - _$_str)
_$_str:
        /*0000*/ 	.byte	0x5f, 0x5f, 0x43, 0x55, 0x44, 0x41, 0x5f, 0x46, 0x54, 0x5a, 0x00
	.type		_$_str_$_2,@object
	.size		_$_str_$_2,(.L_1 - _$_str_$_2)
_$_str_$_2:
        /*000b*/ 	.byte	0x5f, 0x5f, 0x43, 0x55, 0x44, 0x41, 0x5f, 0x50, 0x52, 0x45, 0x43, 0x5f, 0x53, 0x51, 0x52, 0x54
        /*001b*/ 	.byte	0x00
.L_1:


//--------------------- .nv.constant0.triton_poi_fused__native_batch_norm_legit_no_training_add_mul_softplus_tanh_7 --------------------------
	.section	.nv.constant0.triton_poi_fused__native_batch_norm_legit_no_training_add_mul_softplus_tanh_7,"a",@progbits
	.sectionflags	@""
	.align	4
.nv.constant0.triton_poi_fused__native_batch_norm_legit_no_training_add_mul_softplus_tanh_7:
	.zero		588
